//
// Generated by NVIDIA NVVM Compiler
//
// Compiler Build ID: CL-36424714
// Cuda compilation tools, release 13.0, V13.0.88
// Based on NVVM 20.0.0
//

.version 9.0
.target sm_100
.address_size 64

	// .globl	_Z9monteCudaPdiP17curandStateXORWOW
.global .align 4 .b8 precalc_xorwow_matrix[102400];
.global .align 4 .b8 precalc_xorwow_offset_matrix[102400];
.global .align 4 .b8 mrg32k3aM1[2304];
.global .align 4 .b8 mrg32k3aM2[2304];
.global .align 4 .b8 mrg32k3aM1SubSeq[2016];
.global .align 4 .b8 mrg32k3aM2SubSeq[2016];
.global .align 4 .b8 mrg32k3aM1Seq[2304];
.global .align 4 .b8 mrg32k3aM2Seq[2304];
.const .align 8 .b8 __cr_lgamma_table[72];

.visible .entry _Z9monteCudaPdiP17curandStateXORWOW(
	.param .u64 .ptr .align 1 _Z9monteCudaPdiP17curandStateXORWOW_param_0,
	.param .u32 _Z9monteCudaPdiP17curandStateXORWOW_param_1,
	.param .u64 .ptr .align 1 _Z9monteCudaPdiP17curandStateXORWOW_param_2
)
{
	.reg .pred 	%p<35>;
	.reg .b32 	%r<625>;
	.reg .b32 	%f<21>;
	.reg .b64 	%rd<22>;
	.reg .b64 	%fd<32>;

	ld.param.u64 	%rd8, [_Z9monteCudaPdiP17curandStateXORWOW_param_0];
	ld.param.u32 	%r258, [_Z9monteCudaPdiP17curandStateXORWOW_param_1];
	ld.param.u64 	%rd9, [_Z9monteCudaPdiP17curandStateXORWOW_param_2];
	cvta.to.global.u64 	%rd10, %rd9;
	mov.u32 	%r259, %ctaid.x;
	mov.u32 	%r260, %ntid.x;
	mov.u32 	%r261, %tid.x;
	mad.lo.s32 	%r262, %r259, %r260, %r261;
	cvt.s64.s32 	%rd1, %r262;
	mul.wide.s32 	%rd11, %r262, 48;
	add.s64 	%rd2, %rd10, %rd11;
	xor.b32  	%r263, %r262, -1429050551;
	mul.lo.s32 	%r1, %r263, 1099087573;
	setp.gt.s32 	%p1, %r262, -1;
	selp.b32 	%r2, -644748465, -1947113066, %p1;
	add.s32 	%r264, %r2, %r1;
	add.s32 	%r3, %r264, 6615241;
	add.s32 	%r504, %r1, 123456789;
	st.global.v2.u32 	[%rd2], {%r3, %r504};
	xor.b32  	%r503, %r1, 362436069;
	add.s32 	%r502, %r2, 521288629;
	st.global.v2.u32 	[%rd2+8], {%r503, %r502};
	xor.b32  	%r501, %r2, 88675123;
	add.s32 	%r500, %r1, 5783321;
	st.global.v2.u32 	[%rd2+16], {%r501, %r500};
	setp.eq.s32 	%p2, %r262, 0;
	@%p2 bra 	$L__BB0_42;
	mov.b32 	%r486, 0;
	mov.u64 	%rd21, %rd1;
$L__BB0_2:
	and.b64  	%rd4, %rd21, 3;
	setp.eq.s64 	%p3, %rd4, 0;
	@%p3 bra 	$L__BB0_41;
	mul.wide.u32 	%rd12, %r486, 3200;
	mov.u64 	%rd13, precalc_xorwow_matrix;
	add.s64 	%rd5, %rd13, %rd12;
	cvt.u32.u64 	%r15, %rd4;
	mov.b32 	%r487, 0;
$L__BB0_4:
	mov.b32 	%r500, 0;
	mov.u32 	%r501, %r500;
	mov.u32 	%r502, %r500;
	mov.u32 	%r503, %r500;
	mov.u32 	%r504, %r500;
	mov.u32 	%r493, %r500;
$L__BB0_5:
	mul.wide.u32 	%rd14, %r493, 4;
	add.s64 	%rd15, %rd2, %rd14;
	ld.global.u32 	%r23, [%rd15+4];
	shl.b32 	%r24, %r493, 5;
	mov.b32 	%r499, 0;
$L__BB0_6:
	.pragma "nounroll";
	shr.u32 	%r269, %r23, %r499;
	and.b32  	%r270, %r269, 1;
	setp.eq.b32 	%p4, %r270, 1;
	not.pred 	%p5, %p4;
	add.s32 	%r271, %r24, %r499;
	mul.lo.s32 	%r272, %r271, 5;
	mul.wide.u32 	%rd16, %r272, 4;
	add.s64 	%rd6, %rd5, %rd16;
	@%p5 bra 	$L__BB0_8;
	ld.global.u32 	%r273, [%rd6];
	xor.b32  	%r504, %r504, %r273;
	ld.global.u32 	%r274, [%rd6+4];
	xor.b32  	%r503, %r503, %r274;
	ld.global.u32 	%r275, [%rd6+8];
	xor.b32  	%r502, %r502, %r275;
	ld.global.u32 	%r276, [%rd6+12];
	xor.b32  	%r501, %r501, %r276;
	ld.global.u32 	%r277, [%rd6+16];
	xor.b32  	%r500, %r500, %r277;
$L__BB0_8:
	and.b32  	%r279, %r269, 2;
	setp.eq.s32 	%p6, %r279, 0;
	@%p6 bra 	$L__BB0_10;
	ld.global.u32 	%r280, [%rd6+20];
	xor.b32  	%r504, %r504, %r280;
	ld.global.u32 	%r281, [%rd6+24];
	xor.b32  	%r503, %r503, %r281;
	ld.global.u32 	%r282, [%rd6+28];
	xor.b32  	%r502, %r502, %r282;
	ld.global.u32 	%r283, [%rd6+32];
	xor.b32  	%r501, %r501, %r283;
	ld.global.u32 	%r284, [%rd6+36];
	xor.b32  	%r500, %r500, %r284;
$L__BB0_10:
	and.b32  	%r286, %r269, 4;
	setp.eq.s32 	%p7, %r286, 0;
	@%p7 bra 	$L__BB0_12;
	ld.global.u32 	%r287, [%rd6+40];
	xor.b32  	%r504, %r504, %r287;
	ld.global.u32 	%r288, [%rd6+44];
	xor.b32  	%r503, %r503, %r288;
	ld.global.u32 	%r289, [%rd6+48];
	xor.b32  	%r502, %r502, %r289;
	ld.global.u32 	%r290, [%rd6+52];
	xor.b32  	%r501, %r501, %r290;
	ld.global.u32 	%r291, [%rd6+56];
	xor.b32  	%r500, %r500, %r291;
$L__BB0_12:
	and.b32  	%r293, %r269, 8;
	setp.eq.s32 	%p8, %r293, 0;
	@%p8 bra 	$L__BB0_14;
	ld.global.u32 	%r294, [%rd6+60];
	xor.b32  	%r504, %r504, %r294;
	ld.global.u32 	%r295, [%rd6+64];
	xor.b32  	%r503, %r503, %r295;
	ld.global.u32 	%r296, [%rd6+68];
	xor.b32  	%r502, %r502, %r296;
	ld.global.u32 	%r297, [%rd6+72];
	xor.b32  	%r501, %r501, %r297;
	ld.global.u32 	%r298, [%rd6+76];
	xor.b32  	%r500, %r500, %r298;
$L__BB0_14:
	and.b32  	%r300, %r269, 16;
	setp.eq.s32 	%p9, %r300, 0;
	@%p9 bra 	$L__BB0_16;
	ld.global.u32 	%r301, [%rd6+80];
	xor.b32  	%r504, %r504, %r301;
	ld.global.u32 	%r302, [%rd6+84];
	xor.b32  	%r503, %r503, %r302;
	ld.global.u32 	%r303, [%rd6+88];
	xor.b32  	%r502, %r502, %r303;
	ld.global.u32 	%r304, [%rd6+92];
	xor.b32  	%r501, %r501, %r304;
	ld.global.u32 	%r305, [%rd6+96];
	xor.b32  	%r500, %r500, %r305;
$L__BB0_16:
	and.b32  	%r307, %r269, 32;
	setp.eq.s32 	%p10, %r307, 0;
	@%p10 bra 	$L__BB0_18;
	ld.global.u32 	%r308, [%rd6+100];
	xor.b32  	%r504, %r504, %r308;
	ld.global.u32 	%r309, [%rd6+104];
	xor.b32  	%r503, %r503, %r309;
	ld.global.u32 	%r310, [%rd6+108];
	xor.b32  	%r502, %r502, %r310;
	ld.global.u32 	%r311, [%rd6+112];
	xor.b32  	%r501, %r501, %r311;
	ld.global.u32 	%r312, [%rd6+116];
	xor.b32  	%r500, %r500, %r312;
$L__BB0_18:
	and.b32  	%r314, %r269, 64;
	setp.eq.s32 	%p11, %r314, 0;
	@%p11 bra 	$L__BB0_20;
	ld.global.u32 	%r315, [%rd6+120];
	xor.b32  	%r504, %r504, %r315;
	ld.global.u32 	%r316, [%rd6+124];
	xor.b32  	%r503, %r503, %r316;
	ld.global.u32 	%r317, [%rd6+128];
	xor.b32  	%r502, %r502, %r317;
	ld.global.u32 	%r318, [%rd6+132];
	xor.b32  	%r501, %r501, %r318;
	ld.global.u32 	%r319, [%rd6+136];
	xor.b32  	%r500, %r500, %r319;
$L__BB0_20:
	and.b32  	%r321, %r269, 128;
	setp.eq.s32 	%p12, %r321, 0;
	@%p12 bra 	$L__BB0_22;
	ld.global.u32 	%r322, [%rd6+140];
	xor.b32  	%r504, %r504, %r322;
	ld.global.u32 	%r323, [%rd6+144];
	xor.b32  	%r503, %r503, %r323;
	ld.global.u32 	%r324, [%rd6+148];
	xor.b32  	%r502, %r502, %r324;
	ld.global.u32 	%r325, [%rd6+152];
	xor.b32  	%r501, %r501, %r325;
	ld.global.u32 	%r326, [%rd6+156];
	xor.b32  	%r500, %r500, %r326;
$L__BB0_22:
	and.b32  	%r328, %r269, 256;
	setp.eq.s32 	%p13, %r328, 0;
	@%p13 bra 	$L__BB0_24;
	ld.global.u32 	%r329, [%rd6+160];
	xor.b32  	%r504, %r504, %r329;
	ld.global.u32 	%r330, [%rd6+164];
	xor.b32  	%r503, %r503, %r330;
	ld.global.u32 	%r331, [%rd6+168];
	xor.b32  	%r502, %r502, %r331;
	ld.global.u32 	%r332, [%rd6+172];
	xor.b32  	%r501, %r501, %r332;
	ld.global.u32 	%r333, [%rd6+176];
	xor.b32  	%r500, %r500, %r333;
$L__BB0_24:
	and.b32  	%r335, %r269, 512;
	setp.eq.s32 	%p14, %r335, 0;
	@%p14 bra 	$L__BB0_26;
	ld.global.u32 	%r336, [%rd6+180];
	xor.b32  	%r504, %r504, %r336;
	ld.global.u32 	%r337, [%rd6+184];
	xor.b32  	%r503, %r503, %r337;
	ld.global.u32 	%r338, [%rd6+188];
	xor.b32  	%r502, %r502, %r338;
	ld.global.u32 	%r339, [%rd6+192];
	xor.b32  	%r501, %r501, %r339;
	ld.global.u32 	%r340, [%rd6+196];
	xor.b32  	%r500, %r500, %r340;
$L__BB0_26:
	and.b32  	%r342, %r269, 1024;
	setp.eq.s32 	%p15, %r342, 0;
	@%p15 bra 	$L__BB0_28;
	ld.global.u32 	%r343, [%rd6+200];
	xor.b32  	%r504, %r504, %r343;
	ld.global.u32 	%r344, [%rd6+204];
	xor.b32  	%r503, %r503, %r344;
	ld.global.u32 	%r345, [%rd6+208];
	xor.b32  	%r502, %r502, %r345;
	ld.global.u32 	%r346, [%rd6+212];
	xor.b32  	%r501, %r501, %r346;
	ld.global.u32 	%r347, [%rd6+216];
	xor.b32  	%r500, %r500, %r347;
$L__BB0_28:
	and.b32  	%r349, %r269, 2048;
	setp.eq.s32 	%p16, %r349, 0;
	@%p16 bra 	$L__BB0_30;
	ld.global.u32 	%r350, [%rd6+220];
	xor.b32  	%r504, %r504, %r350;
	ld.global.u32 	%r351, [%rd6+224];
	xor.b32  	%r503, %r503, %r351;
	ld.global.u32 	%r352, [%rd6+228];
	xor.b32  	%r502, %r502, %r352;
	ld.global.u32 	%r353, [%rd6+232];
	xor.b32  	%r501, %r501, %r353;
	ld.global.u32 	%r354, [%rd6+236];
	xor.b32  	%r500, %r500, %r354;
$L__BB0_30:
	and.b32  	%r356, %r269, 4096;
	setp.eq.s32 	%p17, %r356, 0;
	@%p17 bra 	$L__BB0_32;
	ld.global.u32 	%r357, [%rd6+240];
	xor.b32  	%r504, %r504, %r357;
	ld.global.u32 	%r358, [%rd6+244];
	xor.b32  	%r503, %r503, %r358;
	ld.global.u32 	%r359, [%rd6+248];
	xor.b32  	%r502, %r502, %r359;
	ld.global.u32 	%r360, [%rd6+252];
	xor.b32  	%r501, %r501, %r360;
	ld.global.u32 	%r361, [%rd6+256];
	xor.b32  	%r500, %r500, %r361;
$L__BB0_32:
	and.b32  	%r363, %r269, 8192;
	setp.eq.s32 	%p18, %r363, 0;
	@%p18 bra 	$L__BB0_34;
	ld.global.u32 	%r364, [%rd6+260];
	xor.b32  	%r504, %r504, %r364;
	ld.global.u32 	%r365, [%rd6+264];
	xor.b32  	%r503, %r503, %r365;
	ld.global.u32 	%r366, [%rd6+268];
	xor.b32  	%r502, %r502, %r366;
	ld.global.u32 	%r367, [%rd6+272];
	xor.b32  	%r501, %r501, %r367;
	ld.global.u32 	%r368, [%rd6+276];
	xor.b32  	%r500, %r500, %r368;
$L__BB0_34:
	and.b32  	%r370, %r269, 16384;
	setp.eq.s32 	%p19, %r370, 0;
	@%p19 bra 	$L__BB0_36;
	ld.global.u32 	%r371, [%rd6+280];
	xor.b32  	%r504, %r504, %r371;
	ld.global.u32 	%r372, [%rd6+284];
	xor.b32  	%r503, %r503, %r372;
	ld.global.u32 	%r373, [%rd6+288];
	xor.b32  	%r502, %r502, %r373;
	ld.global.u32 	%r374, [%rd6+292];
	xor.b32  	%r501, %r501, %r374;
	ld.global.u32 	%r375, [%rd6+296];
	xor.b32  	%r500, %r500, %r375;
$L__BB0_36:
	and.b32  	%r377, %r269, 32768;
	setp.eq.s32 	%p20, %r377, 0;
	@%p20 bra 	$L__BB0_38;
	ld.global.u32 	%r378, [%rd6+300];
	xor.b32  	%r504, %r504, %r378;
	ld.global.u32 	%r379, [%rd6+304];
	xor.b32  	%r503, %r503, %r379;
	ld.global.u32 	%r380, [%rd6+308];
	xor.b32  	%r502, %r502, %r380;
	ld.global.u32 	%r381, [%rd6+312];
	xor.b32  	%r501, %r501, %r381;
	ld.global.u32 	%r382, [%rd6+316];
	xor.b32  	%r500, %r500, %r382;
$L__BB0_38:
	add.s32 	%r499, %r499, 16;
	setp.ne.s32 	%p21, %r499, 32;
	@%p21 bra 	$L__BB0_6;
	mad.lo.s32 	%r383, %r493, -31, %r24;
	add.s32 	%r493, %r383, 1;
	setp.ne.s32 	%p22, %r493, 5;
	@%p22 bra 	$L__BB0_5;
	st.global.u32 	[%rd2+4], %r504;
	st.global.u32 	[%rd2+8], %r503;
	st.global.u32 	[%rd2+12], %r502;
	st.global.u32 	[%rd2+16], %r501;
	st.global.u32 	[%rd2+20], %r500;
	add.s32 	%r487, %r487, 1;
	setp.lt.u32 	%p23, %r487, %r15;
	@%p23 bra 	$L__BB0_4;
$L__BB0_41:
	shr.u64 	%rd7, %rd21, 2;
	add.s32 	%r486, %r486, 1;
	setp.gt.u64 	%p24, %rd21, 3;
	mov.u64 	%rd21, %rd7;
	@%p24 bra 	$L__BB0_2;
$L__BB0_42:
	mov.b32 	%r384, 0;
	st.global.v2.u32 	[%rd2+24], {%r384, %r384};
	st.global.u32 	[%rd2+32], %r384;
	mov.b64 	%rd17, 0;
	st.global.u64 	[%rd2+40], %rd17;
	setp.lt.s32 	%p25, %r258, 1;
	mov.f64 	%fd31, 0d0000000000000000;
	@%p25 bra 	$L__BB0_50;
	and.b32  	%r205, %r258, 3;
	setp.lt.u32 	%p26, %r258, 4;
	mov.b32 	%r624, 0;
	mov.u32 	%r604, %r3;
	@%p26 bra 	$L__BB0_46;
	add.s32 	%r591, %r264, 9514737;
	and.b32  	%r389, %r258, 2147483644;
	neg.s32 	%r590, %r389;
	mov.b32 	%r624, 0;
$L__BB0_45:
	mov.u32 	%r604, %r591;
	shr.u32 	%r390, %r504, 2;
	xor.b32  	%r391, %r390, %r504;
	shl.b32 	%r392, %r500, 4;
	shl.b32 	%r393, %r391, 1;
	xor.b32  	%r394, %r393, %r392;
	xor.b32  	%r395, %r394, %r391;
	xor.b32  	%r396, %r395, %r500;
	add.s32 	%r397, %r604, -2899496;
	add.s32 	%r398, %r397, %r396;
	add.s32 	%r399, %r398, 362437;
	cvt.rn.f32.u32 	%f1, %r399;
	fma.rn.f32 	%f2, %f1, 0f2F800000, 0f2F000000;
	cvt.f64.f32 	%fd4, %f2;
	shr.u32 	%r400, %r503, 2;
	xor.b32  	%r401, %r400, %r503;
	shl.b32 	%r402, %r396, 4;
	shl.b32 	%r403, %r401, 1;
	xor.b32  	%r404, %r403, %r402;
	xor.b32  	%r405, %r404, %r401;
	xor.b32  	%r406, %r405, %r396;
	add.s32 	%r407, %r397, %r406;
	add.s32 	%r408, %r407, 724874;
	cvt.rn.f32.u32 	%f3, %r408;
	fma.rn.f32 	%f4, %f3, 0f2F800000, 0f2F000000;
	cvt.f64.f32 	%fd5, %f4;
	mul.f64 	%fd6, %fd5, %fd5;
	fma.rn.f64 	%fd7, %fd4, %fd4, %fd6;
	sqrt.rn.f64 	%fd8, %fd7;
	setp.le.f64 	%p27, %fd8, 0d3FF0000000000000;
	selp.u32 	%r409, 1, 0, %p27;
	add.s32 	%r410, %r624, %r409;
	shr.u32 	%r411, %r502, 2;
	xor.b32  	%r412, %r411, %r502;
	shl.b32 	%r413, %r406, 4;
	shl.b32 	%r414, %r412, 1;
	xor.b32  	%r415, %r414, %r413;
	xor.b32  	%r416, %r415, %r412;
	xor.b32  	%r417, %r416, %r406;
	add.s32 	%r418, %r397, %r417;
	add.s32 	%r419, %r418, 1087311;
	cvt.rn.f32.u32 	%f5, %r419;
	fma.rn.f32 	%f6, %f5, 0f2F800000, 0f2F000000;
	cvt.f64.f32 	%fd9, %f6;
	shr.u32 	%r420, %r501, 2;
	xor.b32  	%r421, %r420, %r501;
	shl.b32 	%r422, %r417, 4;
	shl.b32 	%r423, %r421, 1;
	xor.b32  	%r424, %r423, %r422;
	xor.b32  	%r425, %r424, %r421;
	xor.b32  	%r504, %r425, %r417;
	add.s32 	%r426, %r397, %r504;
	add.s32 	%r427, %r426, 1449748;
	cvt.rn.f32.u32 	%f7, %r427;
	fma.rn.f32 	%f8, %f7, 0f2F800000, 0f2F000000;
	cvt.f64.f32 	%fd10, %f8;
	mul.f64 	%fd11, %fd10, %fd10;
	fma.rn.f64 	%fd12, %fd9, %fd9, %fd11;
	sqrt.rn.f64 	%fd13, %fd12;
	setp.le.f64 	%p28, %fd13, 0d3FF0000000000000;
	selp.u32 	%r428, 1, 0, %p28;
	add.s32 	%r429, %r410, %r428;
	shr.u32 	%r430, %r500, 2;
	xor.b32  	%r431, %r430, %r500;
	shl.b32 	%r432, %r504, 4;
	shl.b32 	%r433, %r431, 1;
	xor.b32  	%r434, %r433, %r432;
	xor.b32  	%r435, %r434, %r431;
	xor.b32  	%r503, %r435, %r504;
	add.s32 	%r436, %r397, %r503;
	add.s32 	%r437, %r436, 1812185;
	cvt.rn.f32.u32 	%f9, %r437;
	fma.rn.f32 	%f10, %f9, 0f2F800000, 0f2F000000;
	cvt.f64.f32 	%fd14, %f10;
	shr.u32 	%r438, %r396, 2;
	xor.b32  	%r439, %r438, %r396;
	shl.b32 	%r440, %r503, 4;
	shl.b32 	%r441, %r439, 1;
	xor.b32  	%r442, %r441, %r440;
	xor.b32  	%r443, %r442, %r439;
	xor.b32  	%r502, %r443, %r503;
	add.s32 	%r444, %r397, %r502;
	add.s32 	%r445, %r444, 2174622;
	cvt.rn.f32.u32 	%f11, %r445;
	fma.rn.f32 	%f12, %f11, 0f2F800000, 0f2F000000;
	cvt.f64.f32 	%fd15, %f12;
	mul.f64 	%fd16, %fd15, %fd15;
	fma.rn.f64 	%fd17, %fd14, %fd14, %fd16;
	sqrt.rn.f64 	%fd18, %fd17;
	setp.le.f64 	%p29, %fd18, 0d3FF0000000000000;
	selp.u32 	%r446, 1, 0, %p29;
	add.s32 	%r447, %r429, %r446;
	shr.u32 	%r448, %r406, 2;
	xor.b32  	%r449, %r448, %r406;
	shl.b32 	%r450, %r502, 4;
	shl.b32 	%r451, %r449, 1;
	xor.b32  	%r452, %r451, %r450;
	xor.b32  	%r453, %r452, %r449;
	xor.b32  	%r501, %r453, %r502;
	add.s32 	%r454, %r397, %r501;
	add.s32 	%r455, %r454, 2537059;
	cvt.rn.f32.u32 	%f13, %r455;
	fma.rn.f32 	%f14, %f13, 0f2F800000, 0f2F000000;
	cvt.f64.f32 	%fd19, %f14;
	shr.u32 	%r456, %r417, 2;
	xor.b32  	%r457, %r456, %r417;
	shl.b32 	%r458, %r501, 4;
	shl.b32 	%r459, %r457, 1;
	xor.b32  	%r460, %r459, %r458;
	xor.b32  	%r461, %r460, %r457;
	xor.b32  	%r500, %r461, %r501;
	add.s32 	%r462, %r500, %r604;
	cvt.rn.f32.u32 	%f15, %r462;
	fma.rn.f32 	%f16, %f15, 0f2F800000, 0f2F000000;
	cvt.f64.f32 	%fd20, %f16;
	mul.f64 	%fd21, %fd20, %fd20;
	fma.rn.f64 	%fd22, %fd19, %fd19, %fd21;
	sqrt.rn.f64 	%fd23, %fd22;
	setp.le.f64 	%p30, %fd23, 0d3FF0000000000000;
	selp.u32 	%r463, 1, 0, %p30;
	add.s32 	%r624, %r447, %r463;
	add.s32 	%r591, %r604, 2899496;
	add.s32 	%r590, %r590, 4;
	setp.ne.s32 	%p31, %r590, 0;
	@%p31 bra 	$L__BB0_45;
$L__BB0_46:
	setp.eq.s32 	%p32, %r205, 0;
	@%p32 bra 	$L__BB0_49;
	add.s32 	%r612, %r604, 724874;
	neg.s32 	%r611, %r205;
	mov.u32 	%r616, %r503;
	mov.u32 	%r617, %r504;
$L__BB0_48:
	.pragma "nounroll";
	mov.u32 	%r504, %r502;
	mov.u32 	%r503, %r501;
	mov.u32 	%r502, %r500;
	shr.u32 	%r464, %r617, 2;
	xor.b32  	%r465, %r464, %r617;
	shl.b32 	%r466, %r502, 4;
	shl.b32 	%r467, %r465, 1;
	xor.b32  	%r468, %r467, %r466;
	xor.b32  	%r469, %r468, %r465;
	xor.b32  	%r501, %r469, %r502;
	add.s32 	%r470, %r612, %r501;
	add.s32 	%r471, %r470, -362437;
	cvt.rn.f32.u32 	%f17, %r471;
	fma.rn.f32 	%f18, %f17, 0f2F800000, 0f2F000000;
	cvt.f64.f32 	%fd24, %f18;
	shr.u32 	%r472, %r616, 2;
	xor.b32  	%r473, %r472, %r616;
	shl.b32 	%r474, %r501, 4;
	shl.b32 	%r475, %r473, 1;
	xor.b32  	%r476, %r475, %r474;
	xor.b32  	%r477, %r476, %r473;
	xor.b32  	%r500, %r477, %r501;
	add.s32 	%r478, %r612, %r500;
	cvt.rn.f32.u32 	%f19, %r478;
	fma.rn.f32 	%f20, %f19, 0f2F800000, 0f2F000000;
	cvt.f64.f32 	%fd25, %f20;
	mul.f64 	%fd26, %fd25, %fd25;
	fma.rn.f64 	%fd27, %fd24, %fd24, %fd26;
	sqrt.rn.f64 	%fd28, %fd27;
	setp.le.f64 	%p33, %fd28, 0d3FF0000000000000;
	selp.u32 	%r479, 1, 0, %p33;
	add.s32 	%r624, %r624, %r479;
	add.s32 	%r612, %r612, 724874;
	add.s32 	%r611, %r611, 1;
	setp.ne.s32 	%p34, %r611, 0;
	mov.u32 	%r616, %r503;
	mov.u32 	%r617, %r504;
	@%p34 bra 	$L__BB0_48;
$L__BB0_49:
	st.global.v2.u32 	[%rd2+8], {%r503, %r502};
	st.global.v2.u32 	[%rd2+16], {%r501, %r500};
	mad.lo.s32 	%r480, %r258, 724874, %r3;
	st.global.v2.u32 	[%rd2], {%r480, %r504};
	cvt.rn.f64.u32 	%fd31, %r624;
$L__BB0_50:
	cvta.to.global.u64 	%rd18, %rd8;
	cvt.rn.f64.s32 	%fd29, %r258;
	div.rn.f64 	%fd30, %fd31, %fd29;
	shl.b64 	%rd19, %rd1, 3;
	add.s64 	%rd20, %rd18, %rd19;
	st.global.f64 	[%rd20], %fd30;
	ret;

}


// ===== COMPILED SASS (sm_100) =====

	.target	sm_100

	.elftype	@"ET_EXEC"


//--------------------- .note.nv.tkinfo           --------------------------
	.section	.note.nv.tkinfo,"",@"SHT_NOTE"
	.sectionflags	@"SHF_NOTE_NV_TKINFO"
	.tkinfo
        /*0018*/ 	.word	0x00000002
        /*0030*/ 	.string	""
        /*0030*/ 	.string	"ptxas"
        /*0030*/ 	.string	"Cuda compilation tools, release 13.0, V13.0.88"
        /*0030*/ 	.string	"Build cuda_13.0.r13.0/compiler.36424714_0"
        /*0030*/ 	.string	"-arch sm_100 -m 64 "



//--------------------- .note.nv.cuinfo           --------------------------
	.section	.note.nv.cuinfo,"",@"SHT_NOTE"
	.sectionflags	@"SHF_NOTE_NV_CUINFO"
        /*0018*/ 	.short	0x0002
        /*001a*/ 	.short	0x0064
        /*001c*/ 	.short	0x0082
	.zero		2


//--------------------- .nv.info                  --------------------------
	.section	.nv.info,"",@"SHT_CUDA_INFO"
	.align	4


	//----- nvinfo : EIATTR_REGCOUNT
	.align		4
        /*0000*/ 	.byte	0x04, 0x2f
        /*0002*/ 	.short	(.L_10 - .L_9)
	.align		4
.L_9:
        /*0004*/ 	.word	index@(_Z9monteCudaPdiP17curandStateXORWOW)
        /*0008*/ 	.word	0x00000022


	//----- nvinfo : EIATTR_FRAME_SIZE
	.align		4
.L_10:
        /*000c*/ 	.byte	0x04, 0x11
        /*000e*/ 	.short	(.L_12 - .L_11)
	.align		4
.L_11:
        /*0010*/ 	.word	index@($__internal_1_$__cuda_sm20_dsqrt_rn_f64_mediumpath_v1)
        /*0014*/ 	.word	0x00000000


	//----- nvinfo : EIATTR_FRAME_SIZE
	.align		4
.L_12:
        /*0018*/ 	.byte	0x04, 0x11
        /*001a*/ 	.short	(.L_14 - .L_13)
	.align		4
.L_13:
        /*001c*/ 	.word	index@($__internal_0_$__cuda_sm20_div_rn_f64_full)
        /*0020*/ 	.word	0x00000000


	//----- nvinfo : EIATTR_FRAME_SIZE
	.align		4
.L_14:
        /*0024*/ 	.byte	0x04, 0x11
        /*0026*/ 	.short	(.L_16 - .L_15)
	.align		4
.L_15:
        /*0028*/ 	.word	index@(_Z9monteCudaPdiP17curandStateXORWOW)
        /*002c*/ 	.word	0x00000000


	//----- nvinfo : EIATTR_MIN_STACK_SIZE
	.align		4
.L_16:
        /*0030*/ 	.byte	0x04, 0x12
        /*0032*/ 	.short	(.L_18 - .L_17)
	.align		4
.L_17:
        /*0034*/ 	.word	index@(_Z9monteCudaPdiP17curandStateXORWOW)
        /*0038*/ 	.word	0x00000000
.L_18:


//--------------------- .nv.compat                --------------------------
	.section	.nv.compat,"",@"SHT_CUDA_COMPAT_INFO"
	.align	4
        /*0000*/ 	.byte	0x02, 0x09, 0x00, 0x00, 0x02, 0x02, 0x01, 0x00, 0x02, 0x05, 0x05, 0x00, 0x03, 0x07, 0x01, 0x01
        /*0010*/ 	.byte	0x02, 0x03, 0x00, 0x00, 0x02, 0x06, 0x01, 0x00, 0x04, 0x0b, 0x08, 0x00, 0x01, 0x00, 0x00, 0x00
        /*0020*/ 	.byte	0x00, 0x00, 0x00, 0x00


//--------------------- .nv.info._Z9monteCudaPdiP17curandStateXORWOW --------------------------
	.section	.nv.info._Z9monteCudaPdiP17curandStateXORWOW,"",@"SHT_CUDA_INFO"
	.sectionflags	@""
	.align	4


	//----- nvinfo : EIATTR_CUDA_API_VERSION
	.align		4
        /*0000*/ 	.byte	0x04, 0x37
        /*0002*/ 	.short	(.L_20 - .L_19)
.L_19:
        /*0004*/ 	.word	0x00000082


	//----- nvinfo : EIATTR_KPARAM_INFO
	.align		4
.L_20:
        /*0008*/ 	.byte	0x04, 0x17
        /*000a*/ 	.short	(.L_22 - .L_21)
.L_21:
        /*000c*/ 	.word	0x00000000
        /*0010*/ 	.short	0x0002
        /*0012*/ 	.short	0x0010
        /*0014*/ 	.byte	0x00, 0xf5, 0x21, 0x00


	//----- nvinfo : EIATTR_KPARAM_INFO
	.align		4
.L_22:
        /*0018*/ 	.byte	0x04, 0x17
        /*001a*/ 	.short	(.L_24 - .L_23)
.L_23:
        /*001c*/ 	.word	0x00000000
        /*0020*/ 	.short	0x0001
        /*0022*/ 	.short	0x0008
        /*0024*/ 	.byte	0x00, 0xf0, 0x11, 0x00


	//----- nvinfo : EIATTR_KPARAM_INFO
	.align		4
.L_24:
        /*0028*/ 	.byte	0x04, 0x17
        /*002a*/ 	.short	(.L_26 - .L_25)
.L_25:
        /*002c*/ 	.word	0x00000000
        /*0030*/ 	.short	0x0000
        /*0032*/ 	.short	0x0000
        /*0034*/ 	.byte	0x00, 0xf5, 0x21, 0x00


	//----- nvinfo : EIATTR_SPARSE_MMA_MASK
	.align		4
.L_26:
        /*0038*/ 	.byte	0x03, 0x50
        /*003a*/ 	.short	0x0000


	//----- nvinfo : EIATTR_MAXREG_COUNT
	.align		4
        /*003c*/ 	.byte	0x03, 0x1b
        /*003e*/ 	.short	0x00ff


	//----- nvinfo : EIATTR_MERCURY_ISA_VERSION
	.align		4
        /*0040*/ 	.byte	0x03, 0x5f
        /*0042*/ 	.short	0x0101


	//----- nvinfo : EIATTR_VRC_CTA_INIT_COUNT
	.align		4
        /*0044*/ 	.byte	0x02, 0x4a
	.zero		1
	.zero		1


	//----- nvinfo : EIATTR_EXIT_INSTR_OFFSETS
	.align		4
        /*0048*/ 	.byte	0x04, 0x1c
        /*004a*/ 	.short	(.L_28 - .L_27)


	//   ....[0]....
.L_27:
        /*004c*/ 	.word	0x00002310


	//----- nvinfo : EIATTR_CRS_STACK_SIZE
	.align		4
.L_28:
        /*0050*/ 	.byte	0x04, 0x1e
        /*0052*/ 	.short	(.L_30 - .L_29)
.L_29:
        /*0054*/ 	.word	0x00000000


	//----- nvinfo : EIATTR_CBANK_PARAM_SIZE
	.align		4
.L_30:
        /*0058*/ 	.byte	0x03, 0x19
        /*005a*/ 	.short	0x0018


	//----- nvinfo : EIATTR_PARAM_CBANK
	.align		4
        /*005c*/ 	.byte	0x04, 0x0a
        /*005e*/ 	.short	(.L_32 - .L_31)
	.align		4
.L_31:
        /*0060*/ 	.word	index@(.nv.constant0._Z9monteCudaPdiP17curandStateXORWOW)
        /*0064*/ 	.short	0x0380
        /*0066*/ 	.short	0x0018


	//----- nvinfo : EIATTR_SW_WAR
	.align		4
.L_32:
        /*0068*/ 	.byte	0x04, 0x36
        /*006a*/ 	.short	(.L_34 - .L_33)
.L_33:
        /*006c*/ 	.word	0x00000008
.L_34:


//--------------------- .nv.callgraph             --------------------------
	.section	.nv.callgraph,"",@"SHT_CUDA_CALLGRAPH"
	.align	4
	.sectionentsize	8
	.align		4
        /*0000*/ 	.word	0x00000000
	.align		4
        /*0004*/ 	.word	0xffffffff
	.align		4
        /*0008*/ 	.word	0x00000000
	.align		4
        /*000c*/ 	.word	0xfffffffe
	.align		4
        /*0010*/ 	.word	0x00000000
	.align		4
        /*0014*/ 	.word	0xfffffffd
	.align		4
        /*0018*/ 	.word	0x00000000
	.align		4
        /*001c*/ 	.word	0xfffffffc


//--------------------- .nv.constant4             --------------------------
	.section	.nv.constant4,"a",@progbits
	.align	8
	.align		8
.nv.constant4:
        /*0000*/ 	.dword	precalc_xorwow_matrix
	.align		8
        /*0008*/ 	.dword	precalc_xorwow_offset_matrix
	.align		8
        /*0010*/ 	.dword	mrg32k3aM1
	.align		8
        /*0018*/ 	.dword	mrg32k3aM2
	.align		8
        /*0020*/ 	.dword	mrg32k3aM1SubSeq
	.align		8
        /*0028*/ 	.dword	mrg32k3aM2SubSeq
	.align		8
        /*0030*/ 	.dword	mrg32k3aM1Seq
	.align		8
        /*0038*/ 	.dword	mrg32k3aM2Seq


//--------------------- .nv.constant3             --------------------------
	.section	.nv.constant3,"a",@progbits
	.align	8
.nv.constant3:
	.type		__cr_lgamma_table,@object
	.size		__cr_lgamma_table,(.L_8 - __cr_lgamma_table)
__cr_lgamma_table:
        /*0000*/ 	.byte	0x00, 0x00, 0x00, 0x00, 0x00, 0x00, 0x00, 0x00, 0x00, 0x00, 0x00, 0x00, 0x00, 0x00, 0x00, 0x00
        /*0010*/ 	.byte	0xef, 0x39, 0xfa, 0xfe, 0x42, 0x2e, 0xe6, 0x3f, 0x02, 0x20, 0x2a, 0xfa, 0x0b, 0xab, 0xfc, 0x3f
        /*0020*/ 	.byte	0xf9, 0x2c, 0x92, 0x7c, 0xa7, 0x6c, 0x09, 0x40, 0xc9, 0x79, 0x44, 0x3c, 0x64, 0x26, 0x13, 0x40
        /*0030*/ 	.byte	0xca, 0x01, 0xcf, 0x3a, 0x27, 0x51, 0x1a, 0x40, 0x30, 0xcc, 0x2d, 0xf3, 0xe1, 0x0c, 0x21, 0x40
        /*0040*/ 	.byte	0x0d, 0xb7, 0xfc, 0x82, 0x8e, 0x35, 0x25, 0x40
.L_8:


//--------------------- .text._Z9monteCudaPdiP17curandStateXORWOW --------------------------
	.section	.text._Z9monteCudaPdiP17curandStateXORWOW,"ax",@progbits
	.align	128
        .global         _Z9monteCudaPdiP17curandStateXORWOW
        .type           _Z9monteCudaPdiP17curandStateXORWOW,@function
        .size           _Z9monteCudaPdiP17curandStateXORWOW,(.L_x_36 - _Z9monteCudaPdiP17curandStateXORWOW)
        .other          _Z9monteCudaPdiP17curandStateXORWOW,@"STO_CUDA_ENTRY STV_DEFAULT"
_Z9monteCudaPdiP17curandStateXORWOW:
.text._Z9monteCudaPdiP17curandStateXORWOW:
[----:B------:R-:W-:Y:S01]  /*0000*/  LDC R1, c[0x0][0x37c] ;  /* 0x0000df00ff017b82 */ /* 0x000fe20000000800 */
[----:B------:R-:W0:Y:S07]  /*0010*/  S2R R3, SR_TID.X ;  /* 0x0000000000037919 */ /* 0x000e2e0000002100 */
[----:B------:R-:W0:Y:S01]  /*0020*/  S2UR UR4, SR_CTAID.X ;  /* 0x00000000000479c3 */ /* 0x000e220000002500 */
[----:B------:R-:W-:Y:S07]  /*0030*/  BSSY.RECONVERGENT B0, `(.L_x_0) ;  /* 0x00000e8000007945 */ /* 0x000fee0003800200 */
[----:B------:R-:W0:Y:S08]  /*0040*/  LDC R0, c[0x0][0x360] ;  /* 0x0000d800ff007b82 */ /* 0x000e300000000800 */
[----:B------:R-:W1:Y:S01]  /*0050*/  LDC.64 R14, c[0x0][0x390] ;  /* 0x0000e400ff0e7b82 */ /* 0x000e620000000a00 */
[----:B0-----:R-:W-:Y:S01]  /*0060*/  IMAD R0, R0, UR4, R3 ;  /* 0x0000000400007c24 */ /* 0x001fe2000f8e0203 */
[----:B------:R-:W0:Y:S01]  /*0070*/  LDCU.64 UR4, c[0x0][0x358] ;  /* 0x00006b00ff0477ac */ /* 0x000e220008000a00 */
[----:B------:R-:W-:-:S03]  /*0080*/  IMAD.MOV.U32 R3, RZ, RZ, -0x266e14b1 ;  /* 0xd991eb4fff037424 */ /* 0x000fc600078e00ff */
[C---:B------:R-:W-:Y:S02]  /*0090*/  LOP3.LUT R2, R0.reuse, 0xaad26b49, RZ, 0x3c, !PT ;  /* 0xaad26b4900027812 */ /* 0x040fe400078e3cff */
[C---:B------:R-:W-:Y:S01]  /*00a0*/  ISETP.GT.AND P0, PT, R0.reuse, -0x1, PT ;  /* 0xffffffff0000780c */ /* 0x040fe20003f04270 */
[----:B-1----:R-:W-:-:S03]  /*00b0*/  IMAD.WIDE R14, R0, 0x30, R14 ;  /* 0x00000030000e7825 */ /* 0x002fc600078e020e */
[----:B------:R-:W-:Y:S01]  /*00c0*/  SEL R3, R3, 0x8bf16996, P0 ;  /* 0x8bf1699603037807 */ /* 0x000fe20000000000 */
[----:B------:R-:W-:Y:S01]  /*00d0*/  IMAD R2, R2, 0x4182bed5, RZ ;  /* 0x4182bed502027824 */ /* 0x000fe200078e02ff */
[----:B------:R-:W-:Y:S02]  /*00e0*/  ISETP.NE.AND P0, PT, R0, RZ, PT ;  /* 0x000000ff0000720c */ /* 0x000fe40003f05270 */
[C---:B------:R-:W-:Y:S01]  /*00f0*/  LOP3.LUT R10, R3.reuse, 0x5491333, RZ, 0x3c, !PT ;  /* 0x05491333030a7812 */ /* 0x040fe200078e3cff */
[C---:B------:R-:W-:Y:S01]  /*0100*/  IMAD.IADD R4, R2.reuse, 0x1, R3 ;  /* 0x0000000102047824 */ /* 0x040fe200078e0203 */
[C---:B------:R-:W-:Y:S01]  /*0110*/  LOP3.LUT R12, R2.reuse, 0x159a55e5, RZ, 0x3c, !PT ;  /* 0x159a55e5020c7812 */ /* 0x040fe200078e3cff */
[----:B------:R-:W-:Y:S02]  /*0120*/  VIADD R13, R3, 0x1f123bb5 ;  /* 0x1f123bb5030d7836 */ /* 0x000fe40000000000 */
[C---:B------:R-:W-:Y:S02]  /*0130*/  VIADD R3, R2.reuse, 0x75bcd15 ;  /* 0x075bcd1502037836 */ /* 0x040fe40000000000 */
[----:B------:R-:W-:Y:S01]  /*0140*/  VIADD R11, R2, 0x583f19 ;  /* 0x00583f19020b7836 */ /* 0x000fe20000000000 */
[----:B0-----:R0:W-:Y:S01]  /*0150*/  STG.E.64 desc[UR4][R14.64+0x8], R12 ;  /* 0x0000080c0e007986 */ /* 0x0011e2000c101b04 */
[----:B------:R-:W-:Y:S01]  /*0160*/  VIADD R2, R4, 0x64f0c9 ;  /* 0x0064f0c904027836 */ /* 0x000fe20000000000 */
[----:B------:R-:W-:-:S02]  /*0170*/  SHF.R.S32.HI R4, RZ, 0x1f, R0 ;  /* 0x0000001fff047819 */ /* 0x000fc40000011400 */
[----:B------:R0:W-:Y:S04]  /*0180*/  STG.E.64 desc[UR4][R14.64+0x10], R10 ;  /* 0x0000100a0e007986 */ /* 0x0001e8000c101b04 */
[----:B------:R0:W-:Y:S01]  /*0190*/  STG.E.64 desc[UR4][R14.64], R2 ;  /* 0x000000020e007986 */ /* 0x0001e2000c101b04 */
[----:B------:R-:W-:Y:S05]  /*01a0*/  @!P0 BRA `(.L_x_1) ;  /* 0x0000000c00408947 */ /* 0x000fea0003800000 */
[----:B0-----:R-:W-:Y:S02]  /*01b0*/  IMAD.MOV.U32 R2, RZ, RZ, R4 ;  /* 0x000000ffff027224 */ /* 0x001fe400078e0004 */
[----:B------:R-:W-:Y:S02]  /*01c0*/  IMAD.MOV.U32 R8, RZ, RZ, RZ ;  /* 0x000000ffff087224 */ /* 0x000fe400078e00ff */
[----:B------:R-:W-:-:S07]  /*01d0*/  IMAD.MOV.U32 R9, RZ, RZ, R0 ;  /* 0x000000ffff097224 */ /* 0x000fce00078e0000 */
.L_x_7:
[----:B------:R-:W-:Y:S01]  /*01e0*/  LOP3.LUT R16, R9, 0x3, RZ, 0xc0, !PT ;  /* 0x0000000309107812 */ /* 0x000fe200078ec0ff */
[----:B------:R-:W-:Y:S03]  /*01f0*/  BSSY.RECONVERGENT B1, `(.L_x_2) ;  /* 0x00000c5000017945 */ /* 0x000fe60003800200 */
[----:B------:R-:W-:-:S04]  /*0200*/  ISETP.NE.U32.AND P0, PT, R16, RZ, PT ;  /* 0x000000ff1000720c */ /* 0x000fc80003f05070 */
[----:B------:R-:W-:-:S13]  /*0210*/  ISETP.NE.AND.EX P0, PT, RZ, RZ, PT, P0 ;  /* 0x000000ffff00720c */ /* 0x000fda0003f05300 */
[----:B0-----:R-:W-:Y:S05]  /*0220*/  @!P0 BRA `(.L_x_3) ;  /* 0x0000000c00048947 */ /* 0x001fea0003800000 */
[----:B------:R-:W0:Y:S01]  /*0230*/  LDC.64 R4, c[0x4][RZ] ;  /* 0x01000000ff047b82 */ /* 0x000e220000000a00 */
[----:B------:R-:W-:Y:S02]  /*0240*/  IMAD.MOV.U32 R17, RZ, RZ, RZ ;  /* 0x000000ffff117224 */ /* 0x000fe400078e00ff */
[----:B0-----:R-:W-:-:S07]  /*0250*/  IMAD.WIDE.U32 R4, R8, 0xc80, R4 ;  /* 0x00000c8008047825 */ /* 0x001fce00078e0004 */
.L_x_6:
[----:B------:R-:W-:Y:S01]  /*0260*/  IMAD.MOV.U32 R19, RZ, RZ, RZ ;  /* 0x000000ffff137224 */ /* 0x000fe200078e00ff */
[----:B0-----:R-:W-:Y:S02]  /*0270*/  CS2R R10, SRZ ;  /* 0x00000000000a7805 */ /* 0x001fe4000001ff00 */
[----:B------:R-:W-:Y:S01]  /*0280*/  CS2R R12, SRZ ;  /* 0x00000000000c7805 */ /* 0x000fe2000001ff00 */
[----:B------:R-:W-:-:S07]  /*0290*/  IMAD.MOV.U32 R3, RZ, RZ, RZ ;  /* 0x000000ffff037224 */ /* 0x000fce00078e00ff */
.L_x_5:
[----:B------:R-:W-:-:S05]  /*02a0*/  IMAD.WIDE.U32 R6, R19, 0x4, R14 ;  /* 0x0000000413067825 */ /* 0x000fca00078e000e */
[----:B------:R0:W5:Y:S01]  /*02b0*/  LDG.E R18, desc[UR4][R6.64+0x4] ;  /* 0x0000040406127981 */ /* 0x000162000c1e1900 */
[----:B------:R-:W-:Y:S02]  /*02c0*/  IMAD.SHL.U32 R20, R19, 0x20, RZ ;  /* 0x0000002013147824 */ /* 0x000fe400078e00ff */
[----:B------:R-:W-:-:S07]  /*02d0*/  IMAD.MOV.U32 R21, RZ, RZ, RZ ;  /* 0x000000ffff157224 */ /* 0x000fce00078e00ff */
.L_x_4:
[----:B-----5:R-:W-:Y:S01]  /*02e0*/  SHF.R.U32.HI R24, RZ, R21, R18 ;  /* 0x00000015ff187219 */ /* 0x020fe20000011612 */
[----:B0-----:R-:W-:-:S03]  /*02f0*/  IMAD.IADD R6, R20, 0x1, R21 ;  /* 0x0000000114067824 */ /* 0x001fc600078e0215 */
[----:B------:R-:W-:-:S04]  /*0300*/  LOP3.LUT R7, R24, 0x1, RZ, 0xc0, !PT ;  /* 0x0000000118077812 */ /* 0x000fc800078ec0ff */
[----:B------:R-:W-:Y:S01]  /*0310*/  ISETP.NE.U32.AND P0, PT, R7, 0x1, PT ;  /* 0x000000010700780c */ /* 0x000fe20003f05070 */
[----:B------:R-:W-:-:S03]  /*0320*/  IMAD R7, R6, 0x5, RZ ;  /* 0x0000000506077824 */ /* 0x000fc600078e02ff */
[----:B------:R-:W-:Y:S01]  /*0330*/  R2P PR, R24, 0x7e ;  /* 0x0000007e18007804 */ /* 0x000fe20000000000 */
[----:B------:R-:W-:-:S08]  /*0340*/  IMAD.WIDE.U32 R6, R7, 0x4, R4 ;  /* 0x0000000407067825 */ /* 0x000fd000078e0004 */
[----:B------:R-:W2:Y:S04]  /*0350*/  @!P0 LDG.E R22, desc[UR4][R6.64+0x10] ;  /* 0x0000100406168981 */ /* 0x000ea8000c1e1900 */
[----:B------:R-:W3:Y:S04]  /*0360*/  @P1 LDG.E R26, desc[UR4][R6.64+0x24] ;  /* 0x00002404061a1981 */ /* 0x000ee8000c1e1900 */
[----:B------:R-:W4:Y:S04]  /*0370*/  @P2 LDG.E R28, desc[UR4][R6.64+0x38] ;  /* 0x00003804061c2981 */ /* 0x000f28000c1e1900 */
[----:B------:R-:W4:Y:S04]  /*0380*/  @P3 LDG.E R30, desc[UR4][R6.64+0x4c] ;  /* 0x00004c04061e3981 */ /* 0x000f28000c1e1900 */
[----:B------:R-:W4:Y:S04]  /*0390*/  @!P0 LDG.E R23, desc[UR4][R6.64+0x4] ;  /* 0x0000040406178981 */ /* 0x000f28000c1e1900 */
[----:B------:R-:W4:Y:S01]  /*03a0*/  @P1 LDG.E R25, desc[UR4][R6.64+0x20] ;  /* 0x0000200406191981 */ /* 0x000f22000c1e1900 */
[----:B--2---:R-:W-:-:S03]  /*03b0*/  @!P0 LOP3.LUT R11, R11, R22, RZ, 0x3c, !PT ;  /* 0x000000160b0b8212 */ /* 0x004fc600078e3cff */
[----:B------:R-:W2:Y:S01]  /*03c0*/  @!P0 LDG.E R22, desc[UR4][R6.64] ;  /* 0x0000000406168981 */ /* 0x000ea2000c1e1900 */
[----:B---3--:R-:W-:-:S03]  /*03d0*/  @P1 LOP3.LUT R11, R11, R26, RZ, 0x3c, !PT ;  /* 0x0000001a0b0b1212 */ /* 0x008fc600078e3cff */
[----:B------:R-:W3:Y:S01]  /*03e0*/  @P4 LDG.E R26, desc[UR4][R6.64+0x60] ;  /* 0x00006004061a4981 */ /* 0x000ee2000c1e1900 */
[----:B----4-:R-:W-:-:S03]  /*03f0*/  @P2 LOP3.LUT R11, R11, R28, RZ, 0x3c, !PT ;  /* 0x0000001c0b0b2212 */ /* 0x010fc600078e3cff */
[----:B------:R-:W4:Y:S01]  /*0400*/  @P5 LDG.E R28, desc[UR4][R6.64+0x74] ;  /* 0x00007404061c5981 */ /* 0x000f22000c1e1900 */
[----:B------:R-:W-:Y:S02]  /*0410*/  @P3 LOP3.LUT R11, R11, R30, RZ, 0x3c, !PT ;  /* 0x0000001e0b0b3212 */ /* 0x000fe400078e3cff */
[----:B------:R-:W-:Y:S02]  /*0420*/  @!P0 LOP3.LUT R12, R12, R23, RZ, 0x3c, !PT ;  /* 0x000000170c0c8212 */ /* 0x000fe400078e3cff */
[----:B------:R-:W4:Y:S01]  /*0430*/  @!P0 LDG.E R23, desc[UR4][R6.64+0xc] ;  /* 0x00000c0406178981 */ /* 0x000f22000c1e1900 */
[----:B--2---:R-:W-:-:S03]  /*0440*/  @!P0 LOP3.LUT R3, R3, R22, RZ, 0x3c, !PT ;  /* 0x0000001603038212 */ /* 0x004fc600078e3cff */
[----:B------:R-:W2:Y:S01]  /*0450*/  @!P0 LDG.E R22, desc[UR4][R6.64+0x8] ;  /* 0x0000080406168981 */ /* 0x000ea2000c1e1900 */
[----:B---3--:R-:W-:-:S03]  /*0460*/  @P4 LOP3.LUT R11, R11, R26, RZ, 0x3c, !PT ;  /* 0x0000001a0b0b4212 */ /* 0x008fc600078e3cff */
[----:B------:R-:W3:Y:S01]  /*0470*/  @P1 LDG.E R26, desc[UR4][R6.64+0x14] ;  /* 0x00001404061a1981 */ /* 0x000ee2000c1e1900 */
[----:B----4-:R-:W-:-:S03]  /*0480*/  @!P0 LOP3.LUT R10, R10, R23, RZ, 0x3c, !PT ;  /* 0x000000170a0a8212 */ /* 0x010fc600078e3cff */
[----:B------:R-:W4:Y:S01]  /*0490*/  @P1 LDG.E R23, desc[UR4][R6.64+0x18] ;  /* 0x0000180406171981 */ /* 0x000f22000c1e1900 */
[----:B--2---:R-:W-:-:S03]  /*04a0*/  @!P0 LOP3.LUT R13, R13, R22, RZ, 0x3c, !PT ;  /* 0x000000160d0d8212 */ /* 0x004fc600078e3cff */
[----:B------:R-:W2:Y:S01]  /*04b0*/  @P1 LDG.E R22, desc[UR4][R6.64+0x1c] ;  /* 0x00001c0406161981 */ /* 0x000ea2000c1e1900 */
[----:B---3--:R-:W-:-:S03]  /*04c0*/  @P1 LOP3.LUT R3, R3, R26, RZ, 0x3c, !PT ;  /* 0x0000001a03031212 */ /* 0x008fc600078e3cff */
[----:B------:R-:W3:Y:S01]  /*04d0*/  @P2 LDG.E R26, desc[UR4][R6.64+0x28] ;  /* 0x00002804061a2981 */ /* 0x000ee2000c1e1900 */
[----:B------:R-:W-:-:S03]  /*04e0*/  @P1 LOP3.LUT R10, R10, R25, RZ, 0x3c, !PT ;  /* 0x000000190a0a1212 */ /* 0x000fc600078e3cff */
[----:B------:R-:W3:Y:S01]  /*04f0*/  @P2 LDG.E R25, desc[UR4][R6.64+0x34] ;  /* 0x0000340406192981 */ /* 0x000ee2000c1e1900 */
[----:B----4-:R-:W-:-:S03]  /*0500*/  @P1 LOP3.LUT R12, R12, R23, RZ, 0x3c, !PT ;  /* 0x000000170c0c1212 */ /* 0x010fc600078e3cff */
[----:B------:R-:W4:Y:S01]  /*0510*/  @P2 LDG.E R23, desc[UR4][R6.64+0x2c] ;  /* 0x00002c0406172981 */ /* 0x000f22000c1e1900 */
[----:B--2---:R-:W-:-:S03]  /*0520*/  @P1 LOP3.LUT R13, R13, R22, RZ, 0x3c, !PT ;  /* 0x000000160d0d1212 */ /* 0x004fc600078e3cff */
        /* <DEDUP_REMOVED lines=27> */
[----:B------:R-:W-:Y:S02]  /*06e0*/  LOP3.LUT P0, RZ, R24, 0x80, RZ, 0xc0, !PT ;  /* 0x0000008018ff7812 */ /* 0x000fe4000780c0ff */
[----:B------:R-:W-:Y:S02]  /*06f0*/  @P5 LOP3.LUT R10, R10, R25, RZ, 0x3c, !PT ;  /* 0x000000190a0a5212 */ /* 0x000fe400078e3cff */
        /* <DEDUP_REMOVED lines=17> */
[----:B------:R-:W-:Y:S02]  /*0810*/  @P6 LOP3.LUT R11, R11, R28, RZ, 0x3c, !PT ;  /* 0x0000001c0b0b6212 */ /* 0x000fe400078e3cff */
[----:B------:R-:W-:Y:S02]  /*0820*/  @P0 LOP3.LUT R10, R10, R25, RZ, 0x3c, !PT ;  /* 0x000000190a0a0212 */ /* 0x000fe400078e3cff */
[----:B----4-:R-:W-:Y:S02]  /*0830*/  @P0 LOP3.LUT R12, R12, R23, RZ, 0x3c, !PT ;  /* 0x000000170c0c0212 */ /* 0x010fe400078e3cff */
[----:B--2---:R-:W-:Y:S02]  /*0840*/  @P0 LOP3.LUT R13, R13, R22, RZ, 0x3c, !PT ;  /* 0x000000160d0d0212 */ /* 0x004fe400078e3cff */
[----:B---3--:R-:W-:Y:S02]  /*0850*/  @P0 LOP3.LUT R11, R11, R26, RZ, 0x3c, !PT ;  /* 0x0000001a0b0b0212 */ /* 0x008fe400078e3cff */
[----:B------:R-:W-:-:S13]  /*0860*/  R2P PR, R24.B1, 0x7f ;  /* 0x0000007f18007804 */ /* 0x000fda0000001000 */
[----:B------:R-:W2:Y:S04]  /*0870*/  @P0 LDG.E R22, desc[UR4][R6.64+0xa0] ;  /* 0x0000a00406160981 */ /* 0x000ea8000c1e1900 */
[----:B------:R-:W3:Y:S04]  /*0880*/  @P0 LDG.E R23, desc[UR4][R6.64+0xa4] ;  /* 0x0000a40406170981 */ /* 0x000ee8000c1e1900 */
[----:B------:R-:W4:Y:S04]  /*0890*/  @P0 LDG.E R26, desc[UR4][R6.64+0xa8] ;  /* 0x0000a804061a0981 */ /* 0x000f28000c1e1900 */
[----:B------:R-:W4:Y:S04]  /*08a0*/  @P0 LDG.E R25, desc[UR4][R6.64+0xac] ;  /* 0x0000ac0406190981 */ /* 0x000f28000c1e1900 */
[----:B------:R-:W4:Y:S01]  /*08b0*/  @P1 LDG.E R28, desc[UR4][R6.64+0xbc] ;  /* 0x0000bc04061c1981 */ /* 0x000f22000c1e1900 */
[----:B--2---:R-:W-:-:S03]  /*08c0*/  @P0 LOP3.LUT R3, R3, R22, RZ, 0x3c, !PT ;  /* 0x0000001603030212 */ /* 0x004fc600078e3cff */
[----:B------:R-:W2:Y:S01]  /*08d0*/  @P0 LDG.E R22, desc[UR4][R6.64+0xb0] ;  /* 0x0000b00406160981 */ /* 0x000ea2000c1e1900 */
[----:B---3--:R-:W-:-:S03]  /*08e0*/  @P0 LOP3.LUT R12, R12, R23, RZ, 0x3c, !PT ;  /* 0x000000170c0c0212 */ /* 0x008fc600078e3cff */
[----:B------:R-:W3:Y:S01]  /*08f0*/  @P1 LDG.E R23, desc[UR4][R6.64+0xc0] ;  /* 0x0000c00406171981 */ /* 0x000ee2000c1e1900 */
[----:B----4-:R-:W-:-:S03]  /*0900*/  @P0 LOP3.LUT R13, R13, R26, RZ, 0x3c, !PT ;  /* 0x0000001a0d0d0212 */ /* 0x010fc600078e3cff */
[----:B------:R-:W4:Y:S01]  /*0910*/  @P1 LDG.E R26, desc[UR4][R6.64+0xb4] ;  /* 0x0000b404061a1981 */ /* 0x000f22000c1e1900 */
[----:B------:R-:W-:-:S03]  /*0920*/  @P0 LOP3.LUT R10, R10, R25, RZ, 0x3c, !PT ;  /* 0x000000190a0a0212 */ /* 0x000fc600078e3cff */
[----:B------:R-:W4:Y:S01]  /*0930*/  @P1 LDG.E R25, desc[UR4][R6.64+0xb8] ;  /* 0x0000b80406191981 */ /* 0x000f22000c1e1900 */
[----:B--2---:R-:W-:-:S03]  /*0940*/  @P0 LOP3.LUT R11, R11, R22, RZ, 0x3c, !PT ;  /* 0x000000160b0b0212 */ /* 0x004fc600078e3cff */
[----:B------:R-:W2:Y:S01]  /*0950*/  @P1 LDG.E R22, desc[UR4][R6.64+0xc4] ;  /* 0x0000c40406161981 */ /* 0x000ea2000c1e1900 */
[----:B------:R-:W-:Y:S02]  /*0960*/  LOP3.LUT P0, RZ, R24, 0x8000, RZ, 0xc0, !PT ;  /* 0x0000800018ff7812 */ /* 0x000fe4000780c0ff */
[----:B---3--:R-:W-:Y:S01]  /*0970*/  @P1 LOP3.LUT R10, R10, R23, RZ, 0x3c, !PT ;  /* 0x000000170a0a1212 */ /* 0x008fe200078e3cff */
[----:B------:R-:W3:Y:S01]  /*0980*/  @P2 LDG.E R24, desc[UR4][R6.64+0xc8] ;  /* 0x0000c80406182981 */ /* 0x000ee2000c1e1900 */
[----:B----4-:R-:W-:-:S03]  /*0990*/  @P1 LOP3.LUT R3, R3, R26, RZ, 0x3c, !PT ;  /* 0x0000001a03031212 */ /* 0x010fc600078e3cff */
[----:B------:R-:W4:Y:S01]  /*09a0*/  @P2 LDG.E R26, desc[UR4][R6.64+0xd0] ;  /* 0x0000d004061a2981 */ /* 0x000f22000c1e1900 */
[----:B------:R-:W-:-:S03]  /*09b0*/  @P1 LOP3.LUT R12, R12, R25, RZ, 0x3c, !PT ;  /* 0x000000190c0c1212 */ /* 0x000fc600078e3cff */
[----:B------:R-:W4:Y:S04]  /*09c0*/  @P2 LDG.E R25, desc[UR4][R6.64+0xcc] ;  /* 0x0000cc0406192981 */ /* 0x000f28000c1e1900 */
[----:B------:R-:W4:Y:S01]  /*09d0*/  @P2 LDG.E R23, desc[UR4][R6.64+0xd4] ;  /* 0x0000d40406172981 */ /* 0x000f22000c1e1900 */
[----:B------:R-:W-:-:S03]  /*09e0*/  @P1 LOP3.LUT R13, R13, R28, RZ, 0x3c, !PT ;  /* 0x0000001c0d0d1212 */ /* 0x000fc600078e3cff */
        /* <DEDUP_REMOVED lines=51> */
[----:B------:R-:W-:-:S05]  /*0d20*/  VIADD R21, R21, 0x10 ;  /* 0x0000001015157836 */ /* 0x000fca0000000000 */
[----:B------:R-:W-:Y:S02]  /*0d30*/  ISETP.NE.AND P1, PT, R21, 0x20, PT ;  /* 0x000000201500780c */ /* 0x000fe40003f25270 */
[----:B--2---:R-:W-:Y:S02]  /*0d40*/  @P6 LOP3.LUT R11, R11, R22, RZ, 0x3c, !PT ;  /* 0x000000160b0b6212 */ /* 0x004fe400078e3cff */
[----:B---3--:R-:W-:Y:S02]  /*0d50*/  @P0 LOP3.LUT R3, R3, R24, RZ, 0x3c, !PT ;  /* 0x0000001803030212 */ /* 0x008fe400078e3cff */
[----:B------:R-:W-:Y:S02]  /*0d60*/  @P0 LOP3.LUT R11, R11, R28, RZ, 0x3c, !PT ;  /* 0x0000001c0b0b0212 */ /* 0x000fe400078e3cff */
[----:B----4-:R-:W-:Y:S02]  /*0d70*/  @P0 LOP3.LUT R13, R13, R26, RZ, 0x3c, !PT ;  /* 0x0000001a0d0d0212 */ /* 0x010fe400078e3cff */
[----:B------:R-:W-:-:S02]  /*0d80*/  @P0 LOP3.LUT R10, R10, R25, RZ, 0x3c, !PT ;  /* 0x000000190a0a0212 */ /* 0x000fc400078e3cff */
[----:B------:R-:W-:Y:S01]  /*0d90*/  @P0 LOP3.LUT R12, R12, R23, RZ, 0x3c, !PT ;  /* 0x000000170c0c0212 */ /* 0x000fe200078e3cff */
[----:B------:R-:W-:Y:S06]  /*0da0*/  @P1 BRA `(.L_x_4) ;  /* 0xfffffff4004c1947 */ /* 0x000fec000383ffff */
[----:B------:R-:W-:-:S05]  /*0db0*/  VIADD R19, R19, 0x1 ;  /* 0x0000000113137836 */ /* 0x000fca0000000000 */
[----:B------:R-:W-:-:S13]  /*0dc0*/  ISETP.NE.AND P0, PT, R19, 0x5, PT ;  /* 0x000000051300780c */ /* 0x000fda0003f05270 */
[----:B------:R-:W-:Y:S05]  /*0dd0*/  @P0 BRA `(.L_x_5) ;  /* 0xfffffff400300947 */ /* 0x000fea000383ffff */
[----:B------:R0:W-:Y:S01]  /*0de0*/  STG.E desc[UR4][R14.64+0x4], R3 ;  /* 0x000004030e007986 */ /* 0x0001e2000c101904 */
[----:B------:R-:W-:-:S03]  /*0df0*/  VIADD R17, R17, 0x1 ;  /* 0x0000000111117836 */ /* 0x000fc60000000000 */
[----:B------:R0:W-:Y:S02]  /*0e00*/  STG.E.64 desc[UR4][R14.64+0x8], R12 ;  /* 0x0000080c0e007986 */ /* 0x0001e4000c101b04 */
[----:B------:R-:W-:Y:S02]  /*0e10*/  ISETP.GE.U32.AND P0, PT, R17, R16, PT ;  /* 0x000000101100720c */ /* 0x000fe40003f06070 */
[----:B------:R0:W-:Y:S11]  /*0e20*/  STG.E.64 desc[UR4][R14.64+0x10], R10 ;  /* 0x0000100a0e007986 */ /* 0x0001f6000c101b04 */
[----:B------:R-:W-:Y:S05]  /*0e30*/  @!P0 BRA `(.L_x_6) ;  /* 0xfffffff400088947 */ /* 0x000fea000383ffff */
.L_x_3:
[----:B------:R-:W-:Y:S05]  /*0e40*/  BSYNC.RECONVERGENT B1 ;  /* 0x0000000000017941 */ /* 0x000fea0003800200 */
.L_x_2:
[C---:B------:R-:W-:Y:S01]  /*0e50*/  ISETP.GT.U32.AND P0, PT, R9.reuse, 0x3, PT ;  /* 0x000000030900780c */ /* 0x040fe20003f04070 */
[----:B------:R-:W-:Y:S01]  /*0e60*/  VIADD R8, R8, 0x1 ;  /* 0x0000000108087836 */ /* 0x000fe20000000000 */
[--C-:B------:R-:W-:Y:S02]  /*0e70*/  SHF.R.U64 R9, R9, 0x2, R2.reuse ;  /* 0x0000000209097819 */ /* 0x100fe40000001202 */
[----:B------:R-:W-:Y:S02]  /*0e80*/  ISETP.GT.U32.AND.EX P0, PT, R2, RZ, PT, P0 ;  /* 0x000000ff0200720c */ /* 0x000fe40003f04100 */
[----:B------:R-:W-:-:S11]  /*0e90*/  SHF.R.U32.HI R2, RZ, 0x2, R2 ;  /* 0x00000002ff027819 */ /* 0x000fd60000011602 */
[----:B------:R-:W-:Y:S05]  /*0ea0*/  @P0 BRA `(.L_x_7) ;  /* 0xfffffff000cc0947 */ /* 0x000fea000383ffff */
.L_x_1:
[----:B------:R-:W-:Y:S05]  /*0eb0*/  BSYNC.RECONVERGENT B0 ;  /* 0x0000000000007941 */ /* 0x000fea0003800200 */
.L_x_0:
[----:B------:R-:W1:Y:S01]  /*0ec0*/  LDCU UR6, c[0x0][0x388] ;  /* 0x00007100ff0677ac */ /* 0x000e620008000800 */
[----:B------:R2:W-:Y:S01]  /*0ed0*/  STG.E.64 desc[UR4][R14.64+0x18], RZ ;  /* 0x000018ff0e007986 */ /* 0x0005e2000c101b04 */
[----:B------:R-:W-:-:S03]  /*0ee0*/  CS2R R4, SRZ ;  /* 0x0000000000047805 */ /* 0x000fc6000001ff00 */
[----:B------:R2:W-:Y:S04]  /*0ef0*/  STG.E desc[UR4][R14.64+0x20], RZ ;  /* 0x000020ff0e007986 */ /* 0x0005e8000c101904 */
[----:B------:R2:W-:Y:S01]  /*0f00*/  STG.E.64 desc[UR4][R14.64+0x28], RZ ;  /* 0x000028ff0e007986 */ /* 0x0005e2000c101b04 */
[----:B-1----:R-:W-:-:S05]  /*0f10*/  IMAD.U32 R7, RZ, RZ, UR6 ;  /* 0x00000006ff077e24 */ /* 0x002fca000f8e00ff */
[----:B------:R-:W-:-:S13]  /*0f20*/  ISETP.GE.AND P0, PT, R7, 0x1, PT ;  /* 0x000000010700780c */ /* 0x000fda0003f06270 */
[----:B--2---:R-:W-:Y:S05]  /*0f30*/  @!P0 BRA `(.L_x_8) ;  /* 0x0000001000948947 */ /* 0x004fea0003800000 */
[----:B------:R-:W-:Y:S01]  /*0f40*/  IMAD.MOV.U32 R4, RZ, RZ, -0x266e14b1 ;  /* 0xd991eb4fff047424 */ /* 0x000fe200078e00ff */
[C---:B------:R-:W-:Y:S01]  /*0f50*/  ISETP.GT.AND P0, PT, R0.reuse, -0x1, PT ;  /* 0xffffffff0000780c */ /* 0x040fe20003f04270 */
[----:B------:R-:W-:Y:S01]  /*0f60*/  IMAD.MOV.U32 R23, RZ, RZ, RZ ;  /* 0x000000ffff177224 */ /* 0x000fe200078e00ff */
[----:B0-----:R-:W-:Y:S02]  /*0f70*/  LOP3.LUT R2, R0, 0xaad26b49, RZ, 0x3c, !PT ;  /* 0xaad26b4900027812 */ /* 0x001fe400078e3cff */
[----:B------:R-:W-:Y:S02]  /*0f80*/  SEL R5, R4, 0x8bf16996, P0 ;  /* 0x8bf1699604057807 */ /* 0x000fe40000000000 */
[C---:B------:R-:W-:Y:S01]  /*0f90*/  ISETP.GE.U32.AND P0, PT, R7.reuse, 0x4, PT ;  /* 0x000000040700780c */ /* 0x040fe20003f06070 */
[----:B------:R-:W-:Y:S01]  /*0fa0*/  IMAD R2, R2, 0x4182bed5, RZ ;  /* 0x4182bed502027824 */ /* 0x000fe200078e02ff */
[----:B------:R-:W-:-:S03]  /*0fb0*/  LOP3.LUT R21, R7, 0x3, RZ, 0xc0, !PT ;  /* 0x0000000307157812 */ /* 0x000fc600078ec0ff */
[----:B------:R-:W-:-:S04]  /*0fc0*/  IMAD.IADD R2, R2, 0x1, R5 ;  /* 0x0000000102027824 */ /* 0x000fc800078e0205 */
[----:B------:R-:W-:-:S04]  /*0fd0*/  VIADD R22, R2, 0x64f0c9 ;  /* 0x0064f0c902167836 */ /* 0x000fc80000000000 */
[----:B------:R-:W-:Y:S01]  /*0fe0*/  IMAD.MOV.U32 R20, RZ, RZ, R22 ;  /* 0x000000ffff147224 */ /* 0x000fe200078e0016 */
[----:B------:R-:W-:Y:S06]  /*0ff0*/  @!P0 BRA `(.L_x_9) ;  /* 0x0000000c004c8947 */ /* 0x000fec0003800000 */
[----:B------:R-:W-:Y:S01]  /*1000*/  LOP3.LUT R8, R7, 0x7ffffffc, RZ, 0xc0, !PT ;  /* 0x7ffffffc07087812 */ /* 0x000fe200078ec0ff */
[----:B------:R-:W-:Y:S02]  /*1010*/  VIADD R26, R2, 0x912ef1 ;  /* 0x00912ef1021a7836 */ /* 0x000fe40000000000 */
[----:B------:R-:W-:Y:S02]  /*1020*/  IMAD.MOV.U32 R23, RZ, RZ, RZ ;  /* 0x000000ffff177224 */ /* 0x000fe400078e00ff */
[----:B------:R-:W-:-:S07]  /*1030*/  IMAD.MOV R8, RZ, RZ, -R8 ;  /* 0x000000ffff087224 */ /* 0x000fce00078e0a08 */
.L_x_18:
[----:B------:R-:W-:Y:S01]  /*1040*/  SHF.R.U32.HI R2, RZ, 0x2, R3 ;  /* 0x00000002ff027819 */ /* 0x000fe20000011603 */
[----:B------:R-:W-:Y:S01]  /*1050*/  VIADD R9, R26, 0xffd3c1d8 ;  /* 0xffd3c1d81a097836 */ /* 0x000fe20000000000 */
[----:B------:R-:W-:Y:S01]  /*1060*/  SHF.R.U32.HI R5, RZ, 0x2, R12 ;  /* 0x00000002ff057819 */ /* 0x000fe2000001160c */
[----:B------:R-:W-:Y:S01]  /*1070*/  IMAD.MOV.U32 R6, RZ, RZ, 0x2f800000 ;  /* 0x2f800000ff067424 */ /* 0x000fe200078e00ff */
[----:B------:R-:W-:Y:S01]  /*1080*/  LOP3.LUT R2, R2, R3, RZ, 0x3c, !PT ;  /* 0x0000000302027212 */ /* 0x000fe200078e3cff */
[----:B------:R-:W-:Y:S01]  /*1090*/  IMAD.SHL.U32 R3, R11, 0x10, RZ ;  /* 0x000000100b037824 */ /* 0x000fe200078e00ff */
[----:B------:R-:W-:Y:S01]  /*10a0*/  LOP3.LUT R5, R5, R12, RZ, 0x3c, !PT ;  /* 0x0000000c05057212 */ /* 0x000fe200078e3cff */
[----:B------:R-:W-:Y:S01]  /*10b0*/  VIADD R8, R8, 0x4 ;  /* 0x0000000408087836 */ /* 0x000fe20000000000 */
[----:B------:R-:W-:Y:S01]  /*10c0*/  BSSY.RECONVERGENT B0, `(.L_x_10) ;  /* 0x000002b000007945 */ /* 0x000fe20003800200 */
[----:B------:R-:W-:Y:S02]  /*10d0*/  IMAD.SHL.U32 R4, R2, 0x2, RZ ;  /* 0x0000000202047824 */ /* 0x000fe400078e00ff */
[----:B------:R-:W-:Y:S01]  /*10e0*/  IMAD.MOV.U32 R20, RZ, RZ, R26 ;  /* 0x000000ffff147224 */ /* 0x000fe200078e001a */
[----:B------:R-:W-:-:S02]  /*10f0*/  ISETP.NE.AND P0, PT, R8, RZ, PT ;  /* 0x000000ff0800720c */ /* 0x000fc40003f05270 */
[----:B------:R-:W-:Y:S01]  /*1100*/  LOP3.LUT R4, R2, R4, R3, 0x96, !PT ;  /* 0x0000000402047212 */ /* 0x000fe200078e9603 */
[----:B------:R-:W-:-:S03]  /*1110*/  IMAD.SHL.U32 R3, R5, 0x2, RZ ;  /* 0x0000000205037824 */ /* 0x000fc600078e00ff */
[----:B------:R-:W-:-:S05]  /*1120*/  LOP3.LUT R12, R4, R11, RZ, 0x3c, !PT ;  /* 0x0000000b040c7212 */ /* 0x000fca00078e3cff */
[----:B------:R-:W-:-:S05]  /*1130*/  IMAD.SHL.U32 R2, R12, 0x10, RZ ;  /* 0x000000100c027824 */ /* 0x000fca00078e00ff */
[----:B------:R-:W-:-:S04]  /*1140*/  LOP3.LUT R3, R5, R3, R2, 0x96, !PT ;  /* 0x0000000305037212 */ /* 0x000fc800078e9602 */
[----:B------:R-:W-:-:S04]  /*1150*/  LOP3.LUT R2, R3, R12, RZ, 0x3c, !PT ;  /* 0x0000000c03027212 */ /* 0x000fc800078e3cff */
[----:B------:R-:W-:-:S04]  /*1160*/  IADD3 R3, PT, PT, R9, 0xb0f8a, R2 ;  /* 0x000b0f8a09037810 */ /* 0x000fc80007ffe002 */
[----:B------:R-:W-:Y:S02]  /*1170*/  I2FP.F32.U32 R4, R3 ;  /* 0x0000000300047245 */ /* 0x000fe40000201000 */
[----:B------:R-:W-:-:S03]  /*1180*/  IADD3 R3, PT, PT, R9, 0x587c5, R12 ;  /* 0x000587c509037810 */ /* 0x000fc60007ffe00c */
[----:B------:R-:W-:Y:S01]  /*1190*/  FFMA R18, R4, R6, 1.1641532182693481445e-10 ;  /* 0x2f00000004127423 */ /* 0x000fe20000000006 */
[----:B------:R-:W-:-:S03]  /*11a0*/  I2FP.F32.U32 R3, R3 ;  /* 0x0000000300037245 */ /* 0x000fc60000201000 */
[----:B------:R-:W0:Y:S02]  /*11b0*/  F2F.F64.F32 R4, R18 ;  /* 0x0000001200047310 */ /* 0x000e240000201800 */
[----:B------:R-:W-:-:S06]  /*11c0*/  FFMA R3, R3, R6, 1.1641532182693481445e-10 ;  /* 0x2f00000003037423 */ /* 0x000fcc0000000006 */
[----:B------:R-:W1:Y:S01]  /*11d0*/  F2F.F64.F32 R28, R3 ;  /* 0x00000003001c7310 */ /* 0x000e620000201800 */
[----:B0-----:R-:W-:-:S08]  /*11e0*/  DMUL R4, R4, R4 ;  /* 0x0000000404047228 */ /* 0x001fd00000000000 */
[----:B-1----:R-:W-:Y:S01]  /*11f0*/  DFMA R28, R28, R28, R4 ;  /* 0x0000001c1c1c722b */ /* 0x002fe20000000004 */
[----:B------:R-:W-:Y:S02]  /*1200*/  IMAD.MOV.U32 R4, RZ, RZ, 0x0 ;  /* 0x00000000ff047424 */ /* 0x000fe400078e00ff */
[----:B------:R-:W-:-:S03]  /*1210*/  IMAD.MOV.U32 R5, RZ, RZ, 0x3fd80000 ;  /* 0x3fd80000ff057424 */ /* 0x000fc600078e00ff */
[----:B------:R-:W0:Y:S04]  /*1220*/  MUFU.RSQ64H R17, R29 ;  /* 0x0000001d00117308 */ /* 0x000e280000001c00 */
[----:B------:R-:W-:-:S05]  /*1230*/  VIADD R16, R29, 0xfcb00000 ;  /* 0xfcb000001d107836 */ /* 0x000fca0000000000 */
[----:B------:R-:W-:Y:S01]  /*1240*/  ISETP.GE.U32.AND P1, PT, R16, 0x7ca00000, PT ;  /* 0x7ca000001000780c */ /* 0x000fe20003f26070 */
[----:B0-----:R-:W-:-:S08]  /*1250*/  DMUL R6, R16, R16 ;  /* 0x0000001010067228 */ /* 0x001fd00000000000 */
[----:B------:R-:W-:-:S08]  /*1260*/  DFMA R6, R28, -R6, 1 ;  /* 0x3ff000001c06742b */ /* 0x000fd00000000806 */
[----:B------:R-:W-:Y:S02]  /*1270*/  DFMA R4, R6, R4, 0.5 ;  /* 0x3fe000000604742b */ /* 0x000fe40000000004 */
[----:B------:R-:W-:-:S08]  /*1280*/  DMUL R30, R16, R6 ;  /* 0x00000006101e7228 */ /* 0x000fd00000000000 */
[----:B------:R-:W-:-:S08]  /*1290*/  DFMA R30, R4, R30, R16 ;  /* 0x0000001e041e722b */ /* 0x000fd00000000010 */
[----:B------:R-:W-:Y:S02]  /*12a0*/  DMUL R6, R28, R30 ;  /* 0x0000001e1c067228 */ /* 0x000fe40000000000 */
[----:B------:R-:W-:Y:S02]  /*12b0*/  VIADD R5, R31, 0xfff00000 ;  /* 0xfff000001f057836 */ /* 0x000fe40000000000 */
[----:B------:R-:W-:-:S04]  /*12c0*/  IMAD.MOV.U32 R4, RZ, RZ, R30 ;  /* 0x000000ffff047224 */ /* 0x000fc800078e001e */
[----:B------:R-:W-:-:S08]  /*12d0*/  DFMA R24, R6, -R6, R28 ;  /* 0x800000060618722b */ /* 0x000fd0000000001c */
[----:B------:R-:W-:Y:S01]  /*12e0*/  DFMA R18, R24, R4, R6 ;  /* 0x000000041812722b */ /* 0x000fe20000000006 */
[----:B------:R-:W-:Y:S10]  /*12f0*/  @!P1 BRA `(.L_x_11) ;  /* 0x00000000001c9947 */ /* 0x000ff40003800000 */
[----:B------:R-:W-:Y:S01]  /*1300*/  IMAD.MOV.U32 R18, RZ, RZ, R24 ;  /* 0x000000ffff127224 */ /* 0x000fe200078e0018 */
[----:B------:R-:W-:Y:S01]  /*1310*/  MOV R24, 0x1370 ;  /* 0x0000137000187802 */ /* 0x000fe20000000f00 */
[----:B------:R-:W-:Y:S02]  /*1320*/  IMAD.MOV.U32 R4, RZ, RZ, R30 ;  /* 0x000000ffff047224 */ /* 0x000fe400078e001e */
[----:B------:R-:W-:Y:S02]  /*1330*/  IMAD.MOV.U32 R26, RZ, RZ, R28 ;  /* 0x000000ffff1a7224 */ /* 0x000fe400078e001c */
[----:B------:R-:W-:Y:S02]  /*1340*/  IMAD.MOV.U32 R17, RZ, RZ, R29 ;  /* 0x000000ffff117224 */ /* 0x000fe400078e001d */
[----:B------:R-:W-:-:S07]  /*1350*/  IMAD.MOV.U32 R19, RZ, RZ, R25 ;  /* 0x000000ffff137224 */ /* 0x000fce00078e0019 */
[----:B------:R-:W-:Y:S05]  /*1360*/  CALL.REL.NOINC `($__internal_1_$__cuda_sm20_dsqrt_rn_f64_mediumpath_v1) ;  /* 0x0000001400607944 */ /* 0x000fea0003c00000 */
.L_x_11:
[----:B------:R-:W-:Y:S05]  /*1370*/  BSYNC.RECONVERGENT B0 ;  /* 0x0000000000007941 */ /* 0x000fea0003800200 */
.L_x_10:
[----:B------:R-:W-:Y:S01]  /*1380*/  SHF.R.U32.HI R4, RZ, 0x2, R13 ;  /* 0x00000002ff047819 */ /* 0x000fe2000001160d */
[----:B------:R-:W-:Y:S01]  /*1390*/  IMAD.SHL.U32 R3, R2, 0x10, RZ ;  /* 0x0000001002037824 */ /* 0x000fe200078e00ff */
[----:B------:R-:W-:Y:S01]  /*13a0*/  SHF.R.U32.HI R7, RZ, 0x2, R10 ;  /* 0x00000002ff077819 */ /* 0x000fe2000001160a */
[----:B------:R-:W-:Y:S01]  /*13b0*/  DSETP.GTU.AND P1, PT, R18, 1, PT ;  /* 0x3ff000001200742a */ /* 0x000fe20003f2c000 */
[----:B------:R-:W-:Y:S01]  /*13c0*/  LOP3.LUT R4, R4, R13, RZ, 0x3c, !PT ;  /* 0x0000000d04047212 */ /* 0x000fe200078e3cff */
[----:B------:R-:W-:Y:S01]  /*13d0*/  IMAD.MOV.U32 R13, RZ, RZ, 0x2f800000 ;  /* 0x2f800000ff0d7424 */ /* 0x000fe200078e00ff */
[----:B------:R-:W-:Y:S01]  /*13e0*/  LOP3.LUT R7, R7, R10, RZ, 0x3c, !PT ;  /* 0x0000000a07077212 */ /* 0x000fe200078e3cff */
[----:B------:R-:W-:Y:S01]  /*13f0*/  VIADD R25, R23, 0x1 ;  /* 0x0000000117197836 */ /* 0x000fe20000000000 */
[----:B------:R-:W-:Y:S01]  /*1400*/  BSSY.RECONVERGENT B0, `(.L_x_12) ;  /* 0x0000029000007945 */ /* 0x000fe20003800200 */
[----:B------:R-:W-:-:S05]  /*1410*/  IMAD.SHL.U32 R5, R4, 0x2, RZ ;  /* 0x0000000204057824 */ /* 0x000fca00078e00ff */
[----:B------:R-:W-:-:S03]  /*1420*/  LOP3.LUT R3, R4, R5, R3, 0x96, !PT ;  /* 0x0000000504037212 */ /* 0x000fc600078e9603 */
[----:B------:R-:W-:Y:S01]  /*1430*/  @P1 IMAD.MOV R25, RZ, RZ, R23 ;  /* 0x000000ffff191224 */ /* 0x000fe200078e0217 */
[----:B------:R-:W-:Y:S01]  /*1440*/  LOP3.LUT R10, R3, R2, RZ, 0x3c, !PT ;  /* 0x00000002030a7212 */ /* 0x000fe200078e3cff */
[----:B------:R-:W-:-:S04]  /*1450*/  IMAD.SHL.U32 R3, R7, 0x2, RZ ;  /* 0x0000000207037824 */ /* 0x000fc800078e00ff */
        /* <DEDUP_REMOVED lines=31> */
[----:B------:R-:W-:-:S07]  /*1650*/  IMAD.MOV.U32 R17, RZ, RZ, R27 ;  /* 0x000000ffff117224 */ /* 0x000fce00078e001b */
[----:B------:R-:W-:Y:S05]  /*1660*/  CALL.REL.NOINC `($__internal_1_$__cuda_sm20_dsqrt_rn_f64_mediumpath_v1) ;  /* 0x0000001000a07944 */ /* 0x000fea0003c00000 */
[----:B------:R-:W-:Y:S02]  /*1670*/  IMAD.MOV.U32 R28, RZ, RZ, R18 ;  /* 0x000000ffff1c7224 */ /* 0x000fe400078e0012 */
[----:B------:R-:W-:-:S07]  /*1680*/  IMAD.MOV.U32 R29, RZ, RZ, R19 ;  /* 0x000000ffff1d7224 */ /* 0x000fce00078e0013 */
.L_x_13:
[----:B------:R-:W-:Y:S05]  /*1690*/  BSYNC.RECONVERGENT B0 ;  /* 0x0000000000007941 */ /* 0x000fea0003800200 */
.L_x_12:
        /* <DEDUP_REMOVED lines=10> */
[----:B------:R-:W-:Y:S01]  /*1740*/  LOP3.LUT R6, R4, R6, R5, 0x96, !PT ;  /* 0x0000000604067212 */ /* 0x000fe200078e9605 */
[----:B------:R-:W-:Y:S02]  /*1750*/  IMAD.SHL.U32 R5, R7, 0x2, RZ ;  /* 0x0000000207057824 */ /* 0x000fe400078e00ff */
[----:B------:R-:W-:Y:S01]  /*1760*/  @P1 IMAD.MOV R23, RZ, RZ, R25 ;  /* 0x000000ffff171224 */ /* 0x000fe200078e0219 */
        /* <DEDUP_REMOVED lines=36> */
.L_x_15:
[----:B------:R-:W-:Y:S05]  /*19b0*/  BSYNC.RECONVERGENT B0 ;  /* 0x0000000000007941 */ /* 0x000fea0003800200 */
.L_x_14:
[----:B------:R-:W-:Y:S01]  /*19c0*/  SHF.R.U32.HI R5, RZ, 0x2, R2 ;  /* 0x00000002ff057819 */ /* 0x000fe20000011602 */
[----:B------:R-:W-:Y:S01]  /*19d0*/  IMAD.MOV.U32 R6, RZ, RZ, 0x2f800000 ;  /* 0x2f800000ff067424 */ /* 0x000fe200078e00ff */
[----:B------:R-:W-:Y:S01]  /*19e0*/  SHF.R.U32.HI R7, RZ, 0x2, R10 ;  /* 0x00000002ff077819 */ /* 0x000fe2000001160a */
[----:B------:R-:W-:Y:S01]  /*19f0*/  DSETP.GTU.AND P1, PT, R24, 1, PT ;  /* 0x3ff000001800742a */ /* 0x000fe20003f2c000 */
[----:B------:R-:W-:Y:S01]  /*1a00*/  LOP3.LUT R5, R5, R2, RZ, 0x3c, !PT ;  /* 0x0000000205057212 */ /* 0x000fe200078e3cff */
[----:B------:R-:W-:Y:S01]  /*1a10*/  IMAD.SHL.U32 R2, R13, 0x10, RZ ;  /* 0x000000100d027824 */ /* 0x000fe200078e00ff */
[----:B------:R-:W-:Y:S01]  /*1a20*/  LOP3.LUT R7, R7, R10, RZ, 0x3c, !PT ;  /* 0x0000000a07077212 */ /* 0x000fe200078e3cff */
[----:B------:R-:W-:Y:S02]  /*1a30*/  BSSY.RECONVERGENT B0, `(.L_x_16) ;  /* 0x000002a000007945 */ /* 0x000fe40003800200 */
[----:B------:R-:W-:-:S05]  /*1a40*/  IMAD.SHL.U32 R4, R5, 0x2, RZ ;  /* 0x0000000205047824 */ /* 0x000fca00078e00ff */
[----:B------:R-:W-:Y:S01]  /*1a50*/  LOP3.LUT R2, R5, R4, R2, 0x96, !PT ;  /* 0x0000000405027212 */ /* 0x000fe200078e9602 */
[----:B------:R-:W-:-:S03]  /*1a60*/  IMAD.SHL.U32 R4, R7, 0x2, RZ ;  /* 0x0000000207047824 */ /* 0x000fc600078e00ff */
[----:B------:R-:W-:-:S04]  /*1a70*/  LOP3.LUT R10, R2, R13, RZ, 0x3c, !PT ;  /* 0x0000000d020a7212 */ /* 0x000fc800078e3cff */
[----:B------:R-:W-:Y:S01]  /*1a80*/  IADD3 R9, PT, PT, R9, 0x26b663, R10 ;  /* 0x0026b66309097810 */ /* 0x000fe20007ffe00a */
[----:B------:R-:W-:-:S03]  /*1a90*/  IMAD.SHL.U32 R2, R10, 0x10, RZ ;  /* 0x000000100a027824 */ /* 0x000fc600078e00ff */
[----:B------:R-:W-:Y:S02]  /*1aa0*/  I2FP.F32.U32 R9, R9 ;  /* 0x0000000900097245 */ /* 0x000fe40000201000 */
[----:B------:R-:W-:-:S03]  /*1ab0*/  LOP3.LUT R7, R7, R4, R2, 0x96, !PT ;  /* 0x0000000407077212 */ /* 0x000fc600078e9602 */
[----:B------:R-:W-:Y:S01]  /*1ac0*/  FFMA R9, R9, R6, 1.1641532182693481445e-10 ;  /* 0x2f00000009097423 */ /* 0x000fe20000000006 */
[----:B------:R-:W-:-:S03]  /*1ad0*/  LOP3.LUT R11, R7, R10, RZ, 0x3c, !PT ;  /* 0x0000000a070b7212 */ /* 0x000fc600078e3cff */
[----:B------:R-:W-:Y:S02]  /*1ae0*/  F2F.F64.F32 R26, R9 ;  /* 0x00000009001a7310 */ /* 0x000fe40000201800 */
[----:B------:R-:W-:-:S05]  /*1af0*/  IMAD.IADD R2, R20, 0x1, R11 ;  /* 0x0000000114027824 */ /* 0x000fca00078e020b */
[----:B------:R-:W-:-:S05]  /*1b00*/  I2FP.F32.U32 R2, R2 ;  /* 0x0000000200027245 */ /* 0x000fca0000201000 */
[----:B------:R-:W-:-:S04]  /*1b10*/  FFMA R2, R2, R6, 1.1641532182693481445e-10 ;  /* 0x2f00000002027423 */ /* 0x000fc80000000006 */
[----:B------:R0:W1:Y:S02]  /*1b20*/  F2F.F64.F32 R4, R2 ;  /* 0x0000000200047310 */ /* 0x0000640000201800 */
[----:B0-----:R-:W-:Y:S02]  /*1b30*/  VIADD R2, R23, 0x1 ;  /* 0x0000000117027836 */ /* 0x001fe40000000000 */
[----:B------:R-:W-:Y:S01]  /*1b40*/  @P1 IMAD.MOV R2, RZ, RZ, R23 ;  /* 0x000000ffff021224 */ /* 0x000fe200078e0217 */
[----:B-1----:R-:W-:-:S08]  /*1b50*/  DMUL R4, R4, R4 ;  /* 0x0000000404047228 */ /* 0x002fd00000000000 */
[----:B------:R-:W-:Y:S01]  /*1b60*/  DFMA R26, R26, R26, R4 ;  /* 0x0000001a1a1a722b */ /* 0x000fe20000000004 */
        /* <DEDUP_REMOVED lines=22> */
.L_x_17:
[----:B------:R-:W-:Y:S05]  /*1cd0*/  BSYNC.RECONVERGENT B0 ;  /* 0x0000000000007941 */ /* 0x000fea0003800200 */
.L_x_16:
[----:B------:R-:W-:Y:S01]  /*1ce0*/  DSETP.GTU.AND P1, PT, R24, 1, PT ;  /* 0x3ff000001800742a */ /* 0x000fe20003f2c000 */
[----:B------:R-:W-:Y:S02]  /*1cf0*/  VIADD R23, R2, 0x1 ;  /* 0x0000000102177836 */ /* 0x000fe40000000000 */
[----:B------:R-:W-:-:S11]  /*1d00*/  VIADD R26, R20, 0x2c3e28 ;  /* 0x002c3e28141a7836 */ /* 0x000fd60000000000 */
[----:B------:R-:W-:Y:S01]  /*1d10*/  @P1 IMAD.MOV R23, RZ, RZ, R2 ;  /* 0x000000ffff171224 */ /* 0x000fe200078e0202 */
[----:B------:R-:W-:Y:S06]  /*1d20*/  @P0 BRA `(.L_x_18) ;  /* 0xfffffff000c40947 */ /* 0x000fec000383ffff */
.L_x_9:
[----:B------:R-:W-:-:S13]  /*1d30*/  ISETP.NE.AND P0, PT, R21, RZ, PT ;  /* 0x000000ff1500720c */ /* 0x000fda0003f05270 */
[----:B------:R-:W-:Y:S05]  /*1d40*/  @!P0 BRA `(.L_x_19) ;  /* 0x0000000000f88947 */ /* 0x000fea0003800000 */
[----:B------:R-:W-:Y:S02]  /*1d50*/  VIADD R2, R20, 0xb0f8a ;  /* 0x000b0f8a14027836 */ /* 0x000fe40000000000 */
[----:B------:R-:W-:-:S07]  /*1d60*/  IMAD.MOV R21, RZ, RZ, -R21 ;  /* 0x000000ffff157224 */ /* 0x000fce00078e0a15 */
.L_x_22:
[----:B------:R-:W-:Y:S01]  /*1d70*/  SHF.R.U32.HI R4, RZ, 0x2, R3 ;  /* 0x00000002ff047819 */ /* 0x000fe20000011603 */
[----:B------:R-:W-:Y:S01]  /*1d80*/  IMAD.MOV.U32 R8, RZ, RZ, 0x0 ;  /* 0x00000000ff087424 */ /* 0x000fe200078e00ff */
[----:B------:R-:W-:Y:S01]  /*1d90*/  SHF.R.U32.HI R7, RZ, 0x2, R12 ;  /* 0x00000002ff077819 */ /* 0x000fe2000001160c */
[----:B------:R-:W-:Y:S01]  /*1da0*/  IMAD.MOV.U32 R9, RZ, RZ, 0x3fd80000 ;  /* 0x3fd80000ff097424 */ /* 0x000fe200078e00ff */
[----:B------:R-:W-:Y:S01]  /*1db0*/  LOP3.LUT R4, R4, R3, RZ, 0x3c, !PT ;  /* 0x0000000304047212 */ /* 0x000fe200078e3cff */
[----:B------:R-:W-:Y:S01]  /*1dc0*/  IMAD.SHL.U32 R3, R11, 0x10, RZ ;  /* 0x000000100b037824 */ /* 0x000fe200078e00ff */
[----:B------:R-:W-:Y:S01]  /*1dd0*/  LOP3.LUT R7, R7, R12, RZ, 0x3c, !PT ;  /* 0x0000000c07077212 */ /* 0x000fe200078e3cff */
[----:B------:R-:W-:Y:S01]  /*1de0*/  BSSY.RECONVERGENT B0, `(.L_x_20) ;  /* 0x000002c000007945 */ /* 0x000fe20003800200 */
[----:B------:R-:W-:Y:S02]  /*1df0*/  IMAD.MOV.U32 R12, RZ, RZ, R10 ;  /* 0x000000ffff0c7224 */ /* 0x000fe400078e000a */
[----:B------:R-:W-:-:S05]  /*1e00*/  IMAD.SHL.U32 R5, R4, 0x2, RZ ;  /* 0x0000000204057824 */ /* 0x000fca00078e00ff */
[----:B------:R-:W-:Y:S01]  /*1e10*/  LOP3.LUT R4, R4, R5, R3, 0x96, !PT ;  /* 0x0000000504047212 */ /* 0x000fe200078e9603 */
[----:B------:R-:W-:-:S03]  /*1e20*/  IMAD.SHL.U32 R3, R7, 0x2, RZ ;  /* 0x0000000207037824 */ /* 0x000fc600078e00ff */
[----:B------:R-:W-:-:S05]  /*1e30*/  LOP3.LUT R29, R4, R11, RZ, 0x3c, !PT ;  /* 0x0000000b041d7212 */ /* 0x000fca00078e3cff */
[----:B------:R-:W-:Y:S02]  /*1e40*/  IMAD.SHL.U32 R4, R29, 0x10, RZ ;  /* 0x000000101d047824 */ /* 0x000fe400078e00ff */
[----:B------:R-:W-:-:S03]  /*1e50*/  IMAD.MOV.U32 R10, RZ, RZ, R29 ;  /* 0x000000ffff0a7224 */ /* 0x000fc600078e001d */
[----:B------:R-:W-:Y:S01]  /*1e60*/  LOP3.LUT R4, R7, R3, R4, 0x96, !PT ;  /* 0x0000000307047212 */ /* 0x000fe200078e9604 */
[----:B------:R-:W-:-:S03]  /*1e70*/  IMAD.MOV.U32 R7, RZ, RZ, 0x2f800000 ;  /* 0x2f800000ff077424 */ /* 0x000fc600078e00ff */
[----:B------:R-:W-:-:S05]  /*1e80*/  LOP3.LUT R31, R4, R29, RZ, 0x3c, !PT ;  /* 0x0000001d041f7212 */ /* 0x000fca00078e3cff */
[----:B------:R-:W-:-:S05]  /*1e90*/  IMAD.IADD R3, R31, 0x1, R2 ;  /* 0x000000011f037824 */ /* 0x000fca00078e0202 */
[----:B------:R-:W-:Y:S02]  /*1ea0*/  I2FP.F32.U32 R4, R3 ;  /* 0x0000000300047245 */ /* 0x000fe40000201000 */
[----:B------:R-:W-:-:S03]  /*1eb0*/  IADD3 R3, PT, PT, R2, -0x587c5, R29 ;  /* 0xfffa783b02037810 */ /* 0x000fc60007ffe01d */
[----:B------:R-:W-:Y:S01]  /*1ec0*/  FFMA R6, R4, R7, 1.1641532182693481445e-10 ;  /* 0x2f00000004067423 */ /* 0x000fe20000000007 */
[----:B------:R-:W-:-:S03]  /*1ed0*/  I2FP.F32.U32 R3, R3 ;  /* 0x0000000300037245 */ /* 0x000fc60000201000 */
[----:B------:R-:W0:Y:S02]  /*1ee0*/  F2F.F64.F32 R4, R6 ;  /* 0x0000000600047310 */ /* 0x000e240000201800 */
[----:B------:R-:W-:-:S06]  /*1ef0*/  FFMA R3, R3, R7, 1.1641532182693481445e-10 ;  /* 0x2f00000003037423 */ /* 0x000fcc0000000007 */
[----:B------:R1:W2:Y:S01]  /*1f00*/  F2F.F64.F32 R26, R3 ;  /* 0x00000003001a7310 */ /* 0x0002a20000201800 */
[----:B0-----:R-:W-:Y:S01]  /*1f10*/  DMUL R4, R4, R4 ;  /* 0x0000000404047228 */ /* 0x001fe20000000000 */
[----:B-1----:R-:W-:Y:S02]  /*1f20*/  IMAD.MOV.U32 R3, RZ, RZ, R13 ;  /* 0x000000ffff037224 */ /* 0x002fe400078e000d */
[----:B------:R-:W-:Y:S02]  /*1f30*/  IMAD.MOV.U32 R13, RZ, RZ, R11 ;  /* 0x000000ffff0d7224 */ /* 0x000fe400078e000b */
[----:B------:R-:W-:-:S03]  /*1f40*/  IMAD.MOV.U32 R11, RZ, RZ, R31 ;  /* 0x000000ffff0b7224 */ /* 0x000fc600078e001f */
[----:B--2---:R-:W-:-:S06]  /*1f50*/  DFMA R26, R26, R26, R4 ;  /* 0x0000001a1a1a722b */ /* 0x004fcc0000000004 */
        /* <DEDUP_REMOVED lines=20> */
.L_x_21:
[----:B------:R-:W-:Y:S05]  /*20a0*/  BSYNC.RECONVERGENT B0 ;  /* 0x0000000000007941 */ /* 0x000fea0003800200 */
.L_x_20:
[----:B------:R-:W-:Y:S01]  /*20b0*/  VIADD R21, R21, 0x1 ;  /* 0x0000000115157836 */ /* 0x000fe20000000000 */
[----:B------:R-:W-:Y:S01]  /*20c0*/  DSETP.GTU.AND P0, PT, R24, 1, PT ;  /* 0x3ff000001800742a */ /* 0x000fe20003f0c000 */
[----:B------:R-:W-:Y:S02]  /*20d0*/  VIADD R4, R23, 0x1 ;  /* 0x0000000117047836 */ /* 0x000fe40000000000 */
[----:B------:R-:W-:Y:S01]  /*20e0*/  VIADD R2, R2, 0xb0f8a ;  /* 0x000b0f8a02027836 */ /* 0x000fe20000000000 */
[----:B------:R-:W-:-:S10]  /*20f0*/  ISETP.NE.AND P1, PT, R21, RZ, PT ;  /* 0x000000ff1500720c */ /* 0x000fd40003f25270 */
[----:B------:R-:W-:-:S04]  /*2100*/  @P0 IMAD.MOV R4, RZ, RZ, R23 ;  /* 0x000000ffff040224 */ /* 0x000fc800078e0217 */
[----:B------:R-:W-:Y:S01]  /*2110*/  IMAD.MOV.U32 R23, RZ, RZ, R4 ;  /* 0x000000ffff177224 */ /* 0x000fe200078e0004 */
[----:B------:R-:W-:Y:S06]  /*2120*/  @P1 BRA `(.L_x_22) ;  /* 0xfffffffc00101947 */ /* 0x000fec000383ffff */
.L_x_19:
[----:B------:R-:W0:Y:S01]  /*2130*/  LDC R7, c[0x0][0x388] ;  /* 0x0000e200ff077b82 */ /* 0x000e220000000800 */
[----:B------:R1:W-:Y:S01]  /*2140*/  STG.E.64 desc[UR4][R14.64+0x8], R12 ;  /* 0x0000080c0e007986 */ /* 0x0003e2000c101b04 */
[----:B------:R1:W2:Y:S03]  /*2150*/  I2F.F64.U32 R4, R23 ;  /* 0x0000001700047312 */ /* 0x0002a60000201800 */
[----:B------:R1:W-:Y:S01]  /*2160*/  STG.E.64 desc[UR4][R14.64+0x10], R10 ;  /* 0x0000100a0e007986 */ /* 0x0003e2000c101b04 */
[----:B0-----:R-:W-:-:S05]  /*2170*/  IMAD R2, R7, 0xb0f8a, R22 ;  /* 0x000b0f8a07027824 */ /* 0x001fca00078e0216 */
[----:B--2---:R1:W-:Y:S02]  /*2180*/  STG.E.64 desc[UR4][R14.64], R2 ;  /* 0x000000020e007986 */ /* 0x0043e4000c101b04 */
.L_x_8:
[----:B------:R-:W2:Y:S01]  /*2190*/  I2F.F64 R6, R7 ;  /* 0x0000000700067312 */ /* 0x000ea20000201c00 */
[----:B01----:R-:W-:Y:S01]  /*21a0*/  IMAD.MOV.U32 R2, RZ, RZ, 0x1 ;  /* 0x00000001ff027424 */ /* 0x003fe200078e00ff */
[----:B------:R-:W-:Y:S01]  /*21b0*/  FSETP.GEU.AND P1, PT, |R5|, 6.5827683646048100446e-37, PT ;  /* 0x036000000500780b */ /* 0x000fe20003f2e200 */
[----:B------:R-:W-:Y:S05]  /*21c0*/  BSSY.RECONVERGENT B0, `(.L_x_23) ;  /* 0x000000f000007945 */ /* 0x000fea0003800200 */
[----:B--2---:R-:W0:Y:S02]  /*21d0*/  MUFU.RCP64H R3, R7 ;  /* 0x0000000700037308 */ /* 0x004e240000001800 */
[----:B0-----:R-:W-:-:S08]  /*21e0*/  DFMA R8, -R6, R2, 1 ;  /* 0x3ff000000608742b */ /* 0x001fd00000000102 */
[----:B------:R-:W-:-:S08]  /*21f0*/  DFMA R8, R8, R8, R8 ;  /* 0x000000080808722b */ /* 0x000fd00000000008 */
[----:B------:R-:W-:-:S08]  /*2200*/  DFMA R8, R2, R8, R2 ;  /* 0x000000080208722b */ /* 0x000fd00000000002 */
[----:B------:R-:W-:-:S08]  /*2210*/  DFMA R2, -R6, R8, 1 ;  /* 0x3ff000000602742b */ /* 0x000fd00000000108 */
[----:B------:R-:W-:-:S08]  /*2220*/  DFMA R2, R8, R2, R8 ;  /* 0x000000020802722b */ /* 0x000fd00000000008 */
[----:B------:R-:W-:-:S08]  /*2230*/  DMUL R8, R2, R4 ;  /* 0x0000000402087228 */ /* 0x000fd00000000000 */
[----:B------:R-:W-:-:S08]  /*2240*/  DFMA R10, -R6, R8, R4 ;  /* 0x00000008060a722b */ /* 0x000fd00000000104 */
[----:B------:R-:W-:-:S10]  /*2250*/  DFMA R2, R2, R10, R8 ;  /* 0x0000000a0202722b */ /* 0x000fd40000000008 */
[----:B------:R-:W-:-:S05]  /*2260*/  FFMA R8, RZ, R7, R3 ;  /* 0x00000007ff087223 */ /* 0x000fca0000000003 */
[----:B------:R-:W-:-:S13]  /*2270*/  FSETP.GT.AND P0, PT, |R8|, 1.469367938527859385e-39, PT ;  /* 0x001000000800780b */ /* 0x000fda0003f04200 */
[----:B------:R-:W-:Y:S05]  /*2280*/  @P0 BRA P1, `(.L_x_24) ;  /* 0x0000000000080947 */ /* 0x000fea0000800000 */
[----:B------:R-:W-:-:S07]  /*2290*/  MOV R10, 0x22b0 ;  /* 0x000022b0000a7802 */ /* 0x000fce0000000f00 */
[----:B------:R-:W-:Y:S05]  /*22a0*/  CALL.REL.NOINC `($__internal_0_$__cuda_sm20_div_rn_f64_full) ;  /* 0x00000000001c7944 */ /* 0x000fea0003c00000 */
.L_x_24:
[----:B------:R-:W-:Y:S05]  /*22b0*/  BSYNC.RECONVERGENT B0 ;  /* 0x0000000000007941 */ /* 0x000fea0003800200 */
.L_x_23:
[----:B------:R-:W0:Y:S01]  /*22c0*/  LDCU.64 UR6, c[0x0][0x380] ;  /* 0x00007000ff0677ac */ /* 0x000e220008000a00 */
[----:B------:R-:W-:Y:S02]  /*22d0*/  SHF.R.S32.HI R5, RZ, 0x1f, R0 ;  /* 0x0000001fff057819 */ /* 0x000fe40000011400 */
[----:B0-----:R-:W-:-:S04]  /*22e0*/  LEA R4, P0, R0, UR6, 0x3 ;  /* 0x0000000600047c11 */ /* 0x001fc8000f8018ff */
[----:B------:R-:W-:-:S05]  /*22f0*/  LEA.HI.X R5, R0, UR7, R5, 0x3, P0 ;  /* 0x0000000700057c11 */ /* 0x000fca00080f1c05 */
[----:B------:R-:W-:Y:S01]  /*2300*/  STG.E.64 desc[UR4][R4.64], R2 ;  /* 0x0000000204007986 */ /* 0x000fe2000c101b04 */
[----:B------:R-:W-:Y:S05]  /*2310*/  EXIT ;  /* 0x000000000000794d */ /* 0x000fea0003800000 */
        .weak           $__internal_0_$__cuda_sm20_div_rn_f64_full
        .type           $__internal_0_$__cuda_sm20_div_rn_f64_full,@function
        .size           $__internal_0_$__cuda_sm20_div_rn_f64_full,($__internal_1_$__cuda_sm20_dsqrt_rn_f64_mediumpath_v1 - $__internal_0_$__cuda_sm20_div_rn_f64_full)
$__internal_0_$__cuda_sm20_div_rn_f64_full:
[C---:B------:R-:W-:Y:S01]  /*2320*/  FSETP.GEU.AND P0, PT, |R7|.reuse, 1.469367938527859385e-39, PT ;  /* 0x001000000700780b */ /* 0x040fe20003f0e200 */
[----:B------:R-:W-:Y:S01]  /*2330*/  IMAD.MOV.U32 R16, RZ, RZ, 0x1 ;  /* 0x00000001ff107424 */ /* 0x000fe200078e00ff */
[----:B------:R-:W-:Y:S01]  /*2340*/  LOP3.LUT R2, R7, 0x800fffff, RZ, 0xc0, !PT ;  /* 0x800fffff07027812 */ /* 0x000fe200078ec0ff */
[----:B------:R-:W-:Y:S01]  /*2350*/  BSSY.RECONVERGENT B1, `(.L_x_25) ;  /* 0x0000055000017945 */ /* 0x000fe20003800200 */
[C---:B------:R-:W-:Y:S02]  /*2360*/  FSETP.GEU.AND P2, PT, |R5|.reuse, 1.469367938527859385e-39, PT ;  /* 0x001000000500780b */ /* 0x040fe40003f4e200 */
[----:B------:R-:W-:Y:S01]  /*2370*/  LOP3.LUT R3, R2, 0x3ff00000, RZ, 0xfc, !PT ;  /* 0x3ff0000002037812 */ /* 0x000fe200078efcff */
[----:B------:R-:W-:Y:S01]  /*2380*/  IMAD.MOV.U32 R2, RZ, RZ, R6 ;  /* 0x000000ffff027224 */ /* 0x000fe200078e0006 */
[----:B------:R-:W-:Y:S02]  /*2390*/  LOP3.LUT R11, R5, 0x7ff00000, RZ, 0xc0, !PT ;  /* 0x7ff00000050b7812 */ /* 0x000fe400078ec0ff */
[----:B------:R-:W-:-:S03]  /*23a0*/  LOP3.LUT R14, R7, 0x7ff00000, RZ, 0xc0, !PT ;  /* 0x7ff00000070e7812 */ /* 0x000fc600078ec0ff */
[----:B------:R-:W-:Y:S01]  /*23b0*/  @!P0 DMUL R2, R6, 8.98846567431157953865e+307 ;  /* 0x7fe0000006028828 */ /* 0x000fe20000000000 */
[----:B------:R-:W-:-:S03]  /*23c0*/  ISETP.GE.U32.AND P1, PT, R11, R14, PT ;  /* 0x0000000e0b00720c */ /* 0x000fc60003f26070 */
[----:B------:R-:W-:Y:S01]  /*23d0*/  @!P2 LOP3.LUT R12, R7, 0x7ff00000, RZ, 0xc0, !PT ;  /* 0x7ff00000070ca812 */ /* 0x000fe200078ec0ff */
[----:B------:R-:W-:Y:S01]  /*23e0*/  @!P2 IMAD.MOV.U32 R18, RZ, RZ, RZ ;  /* 0x000000ffff12a224 */ /* 0x000fe200078e00ff */
[----:B------:R-:W0:Y:S02]  /*23f0*/  MUFU.RCP64H R17, R3 ;  /* 0x0000000300117308 */ /* 0x000e240000001800 */
[----:B------:R-:W-:Y:S01]  /*2400*/  @!P2 ISETP.GE.U32.AND P3, PT, R11, R12, PT ;  /* 0x0000000c0b00a20c */ /* 0x000fe20003f66070 */
[----:B------:R-:W-:-:S05]  /*2410*/  IMAD.MOV.U32 R12, RZ, RZ, 0x1ca00000 ;  /* 0x1ca00000ff0c7424 */ /* 0x000fca00078e00ff */
[----:B------:R-:W-:-:S04]  /*2420*/  @!P2 SEL R13, R12, 0x63400000, !P3 ;  /* 0x634000000c0da807 */ /* 0x000fc80005800000 */
[----:B------:R-:W-:-:S04]  /*2430*/  @!P2 LOP3.LUT R13, R13, 0x80000000, R5, 0xf8, !PT ;  /* 0x800000000d0da812 */ /* 0x000fc800078ef805 */
[----:B------:R-:W-:Y:S01]  /*2440*/  @!P2 LOP3.LUT R19, R13, 0x100000, RZ, 0xfc, !PT ;  /* 0x001000000d13a812 */ /* 0x000fe200078efcff */
[----:B0-----:R-:W-:-:S08]  /*2450*/  DFMA R8, R16, -R2, 1 ;  /* 0x3ff000001008742b */ /* 0x001fd00000000802 */
[----:B------:R-:W-:-:S08]  /*2460*/  DFMA R8, R8, R8, R8 ;  /* 0x000000080808722b */ /* 0x000fd00000000008 */
[----:B------:R-:W-:Y:S01]  /*2470*/  DFMA R16, R16, R8, R16 ;  /* 0x000000081010722b */ /* 0x000fe20000000010 */
[----:B------:R-:W-:Y:S01]  /*2480*/  SEL R9, R12, 0x63400000, !P1 ;  /* 0x634000000c097807 */ /* 0x000fe20004800000 */
[----:B------:R-:W-:-:S03]  /*2490*/  IMAD.MOV.U32 R8, RZ, RZ, R4 ;  /* 0x000000ffff087224 */ /* 0x000fc600078e0004 */
[----:B------:R-:W-:-:S03]  /*24a0*/  LOP3.LUT R9, R9, 0x800fffff, R5, 0xf8, !PT ;  /* 0x800fffff09097812 */ /* 0x000fc600078ef805 */
[----:B------:R-:W-:-:S03]  /*24b0*/  DFMA R20, R16, -R2, 1 ;  /* 0x3ff000001014742b */ /* 0x000fc60000000802 */
[----:B------:R-:W-:-:S05]  /*24c0*/  @!P2 DFMA R8, R8, 2, -R18 ;  /* 0x400000000808a82b */ /* 0x000fca0000000812 */
[----:B------:R-:W-:Y:S01]  /*24d0*/  DFMA R16, R16, R20, R16 ;  /* 0x000000141010722b */ /* 0x000fe20000000010 */
[----:B------:R-:W-:Y:S02]  /*24e0*/  IMAD.MOV.U32 R21, RZ, RZ, R11 ;  /* 0x000000ffff157224 */ /* 0x000fe400078e000b */
[----:B------:R-:W-:Y:S01]  /*24f0*/  IMAD.MOV.U32 R20, RZ, RZ, R14 ;  /* 0x000000ffff147224 */ /* 0x000fe200078e000e */
[----:B------:R-:W-:Y:S02]  /*2500*/  @!P0 LOP3.LUT R20, R3, 0x7ff00000, RZ, 0xc0, !PT ;  /* 0x7ff0000003148812 */ /* 0x000fe400078ec0ff */
[----:B------:R-:W-:Y:S02]  /*2510*/  @!P2 LOP3.LUT R21, R9, 0x7ff00000, RZ, 0xc0, !PT ;  /* 0x7ff000000915a812 */ /* 0x000fe400078ec0ff */
[----:B------:R-:W-:Y:S01]  /*2520*/  DMUL R18, R16, R8 ;  /* 0x0000000810127228 */ /* 0x000fe20000000000 */
[----:B------:R-:W-:Y:S02]  /*2530*/  VIADD R22, R20, 0xffffffff ;  /* 0xffffffff14167836 */ /* 0x000fe40000000000 */
[----:B------:R-:W-:-:S05]  /*2540*/  VIADD R13, R21, 0xffffffff ;  /* 0xffffffff150d7836 */ /* 0x000fca0000000000 */
[----:B------:R-:W-:Y:S01]  /*2550*/  DFMA R14, R18, -R2, R8 ;  /* 0x80000002120e722b */ /* 0x000fe20000000008 */
[----:B------:R-:W-:-:S04]  /*2560*/  ISETP.GT.U32.AND P0, PT, R13, 0x7feffffe, PT ;  /* 0x7feffffe0d00780c */ /* 0x000fc80003f04070 */
[----:B------:R-:W-:-:S03]  /*2570*/  ISETP.GT.U32.OR P0, PT, R22, 0x7feffffe, P0 ;  /* 0x7feffffe1600780c */ /* 0x000fc60000704470 */
[----:B------:R-:W-:-:S10]  /*2580*/  DFMA R14, R16, R14, R18 ;  /* 0x0000000e100e722b */ /* 0x000fd40000000012 */
[----:B------:R-:W-:Y:S05]  /*2590*/  @P0 BRA `(.L_x_26) ;  /* 0x00000000006c0947 */ /* 0x000fea0003800000 */
[----:B------:R-:W-:-:S04]  /*25a0*/  LOP3.LUT R16, R7, 0x7ff00000, RZ, 0xc0, !PT ;  /* 0x7ff0000007107812 */ /* 0x000fc800078ec0ff */
[CC--:B------:R-:W-:Y:S02]  /*25b0*/  VIADDMNMX R4, R11.reuse, -R16.reuse, 0xb9600000, !PT ;  /* 0xb96000000b047446 */ /* 0x0c0fe40007800910 */
[----:B------:R-:W-:Y:S02]  /*25c0*/  ISETP.GE.U32.AND P0, PT, R11, R16, PT ;  /* 0x000000100b00720c */ /* 0x000fe40003f06070 */
[----:B------:R-:W-:Y:S02]  /*25d0*/  VIMNMX R4, PT, PT, R4, 0x46a00000, PT ;  /* 0x46a0000004047848 */ /* 0x000fe40003fe0100 */
[----:B------:R-:W-:-:S05]  /*25e0*/  SEL R11, R12, 0x63400000, !P0 ;  /* 0x634000000c0b7807 */ /* 0x000fca0004000000 */
[----:B------:R-:W-:Y:S02]  /*25f0*/  IMAD.IADD R11, R4, 0x1, -R11 ;  /* 0x00000001040b7824 */ /* 0x000fe400078e0a0b */
[----:B------:R-:W-:Y:S02]  /*2600*/  IMAD.MOV.U32 R4, RZ, RZ, RZ ;  /* 0x000000ffff047224 */ /* 0x000fe400078e00ff */
[----:B------:R-:W-:-:S06]  /*2610*/  VIADD R5, R11, 0x7fe00000 ;  /* 0x7fe000000b057836 */ /* 0x000fcc0000000000 */
[----:B------:R-:W-:-:S10]  /*2620*/  DMUL R12, R14, R4 ;  /* 0x000000040e0c7228 */ /* 0x000fd40000000000 */
[----:B------:R-:W-:-:S13]  /*2630*/  FSETP.GTU.AND P0, PT, |R13|, 1.469367938527859385e-39, PT ;  /* 0x001000000d00780b */ /* 0x000fda0003f0c200 */
[----:B------:R-:W-:Y:S05]  /*2640*/  @P0 BRA `(.L_x_27) ;  /* 0x0000000000940947 */ /* 0x000fea0003800000 */
[----:B------:R-:W-:Y:S01]  /*2650*/  DFMA R2, R14, -R2, R8 ;  /* 0x800000020e02722b */ /* 0x000fe20000000008 */
[----:B------:R-:W-:-:S09]  /*2660*/  IMAD.MOV.U32 R4, RZ, RZ, RZ ;  /* 0x000000ffff047224 */ /* 0x000fd200078e00ff */
[C---:B------:R-:W-:Y:S02]  /*2670*/  FSETP.NEU.AND P0, PT, R3.reuse, RZ, PT ;  /* 0x000000ff0300720b */ /* 0x040fe40003f0d000 */
[----:B------:R-:W-:-:S04]  /*2680*/  LOP3.LUT R7, R3, 0x80000000, R7, 0x48, !PT ;  /* 0x8000000003077812 */ /* 0x000fc800078e4807 */
[----:B------:R-:W-:-:S07]  /*2690*/  LOP3.LUT R5, R7, R5, RZ, 0xfc, !PT ;  /* 0x0000000507057212 */ /* 0x000fce00078efcff */
[----:B------:R-:W-:Y:S05]  /*26a0*/  @!P0 BRA `(.L_x_27) ;  /* 0x00000000007c8947 */ /* 0x000fea0003800000 */
[----:B------:R-:W-:Y:S01]  /*26b0*/  IMAD.MOV R3, RZ, RZ, -R11 ;  /* 0x000000ffff037224 */ /* 0x000fe200078e0a0b */
[----:B------:R-:W-:Y:S01]  /*26c0*/  DMUL.RP R4, R14, R4 ;  /* 0x000000040e047228 */ /* 0x000fe20000008000 */
[----:B------:R-:W-:-:S06]  /*26d0*/  IMAD.MOV.U32 R2, RZ, RZ, RZ ;  /* 0x000000ffff027224 */ /* 0x000fcc00078e00ff */
[----:B------:R-:W-:-:S03]  /*26e0*/  DFMA R2, R12, -R2, R14 ;  /* 0x800000020c02722b */ /* 0x000fc6000000000e */
[----:B------:R-:W-:-:S03]  /*26f0*/  LOP3.LUT R7, R5, R7, RZ, 0x3c, !PT ;  /* 0x0000000705077212 */ /* 0x000fc600078e3cff */
[----:B------:R-:W-:-:S04]  /*2700*/  IADD3 R2, PT, PT, -R11, -0x43300000, RZ ;  /* 0xbcd000000b027810 */ /* 0x000fc80007ffe1ff */
[----:B------:R-:W-:-:S04]  /*2710*/  FSETP.NEU.AND P0, PT, |R3|, R2, PT ;  /* 0x000000020300720b */ /* 0x000fc80003f0d200 */
[----:B------:R-:W-:Y:S02]  /*2720*/  FSEL R12, R4, R12, !P0 ;  /* 0x0000000c040c7208 */ /* 0x000fe40004000000 */
[----:B------:R-:W-:Y:S01]  /*2730*/  FSEL R13, R7, R13, !P0 ;  /* 0x0000000d070d7208 */ /* 0x000fe20004000000 */
[----:B------:R-:W-:Y:S06]  /*2740*/  BRA `(.L_x_27) ;  /* 0x0000000000547947 */ /* 0x000fec0003800000 */
.L_x_26:
[----:B------:R-:W-:-:S14]  /*2750*/  DSETP.NAN.AND P0, PT, R4, R4, PT ;  /* 0x000000040400722a */ /* 0x000fdc0003f08000 */
[----:B------:R-:W-:Y:S05]  /*2760*/  @P0 BRA `(.L_x_28) ;  /* 0x0000000000440947 */ /* 0x000fea0003800000 */
[----:B------:R-:W-:-:S14]  /*2770*/  DSETP.NAN.AND P0, PT, R6, R6, PT ;  /* 0x000000060600722a */ /* 0x000fdc0003f08000 */
[----:B------:R-:W-:Y:S05]  /*2780*/  @P0 BRA `(.L_x_29) ;  /* 0x0000000000300947 */ /* 0x000fea0003800000 */
[----:B------:R-:W-:Y:S01]  /*2790*/  ISETP.NE.AND P0, PT, R21, R20, PT ;  /* 0x000000141500720c */ /* 0x000fe20003f05270 */
[----:B------:R-:W-:Y:S02]  /*27a0*/  IMAD.MOV.U32 R12, RZ, RZ, 0x0 ;  /* 0x00000000ff0c7424 */ /* 0x000fe400078e00ff */
[----:B------:R-:W-:-:S10]  /*27b0*/  IMAD.MOV.U32 R13, RZ, RZ, -0x80000 ;  /* 0xfff80000ff0d7424 */ /* 0x000fd400078e00ff */
[----:B------:R-:W-:Y:S05]  /*27c0*/  @!P0 BRA `(.L_x_27) ;  /* 0x0000000000348947 */ /* 0x000fea0003800000 */
[----:B------:R-:W-:Y:S02]  /*27d0*/  ISETP.NE.AND P0, PT, R21, 0x7ff00000, PT ;  /* 0x7ff000001500780c */ /* 0x000fe40003f05270 */
[----:B------:R-:W-:Y:S02]  /*27e0*/  LOP3.LUT R13, R5, 0x80000000, R7, 0x48, !PT ;  /* 0x80000000050d7812 */ /* 0x000fe400078e4807 */
[----:B------:R-:W-:-:S13]  /*27f0*/  ISETP.EQ.OR P0, PT, R20, RZ, !P0 ;  /* 0x000000ff1400720c */ /* 0x000fda0004702670 */
[----:B------:R-:W-:Y:S01]  /*2800*/  @P0 LOP3.LUT R2, R13, 0x7ff00000, RZ, 0xfc, !PT ;  /* 0x7ff000000d020812 */ /* 0x000fe200078efcff */
[----:B------:R-:W-:Y:S02]  /*2810*/  @!P0 IMAD.MOV.U32 R12, RZ, RZ, RZ ;  /* 0x000000ffff0c8224 */ /* 0x000fe400078e00ff */
[----:B------:R-:W-:Y:S02]  /*2820*/  @P0 IMAD.MOV.U32 R12, RZ, RZ, RZ ;  /* 0x000000ffff0c0224 */ /* 0x000fe400078e00ff */
[----:B------:R-:W-:Y:S01]  /*2830*/  @P0 IMAD.MOV.U32 R13, RZ, RZ, R2 ;  /* 0x000000ffff0d0224 */ /* 0x000fe200078e0002 */
[----:B------:R-:W-:Y:S06]  /*2840*/  BRA `(.L_x_27) ;  /* 0x0000000000147947 */ /* 0x000fec0003800000 */
.L_x_29:
[----:B------:R-:W-:Y:S01]  /*2850*/  LOP3.LUT R13, R7, 0x80000, RZ, 0xfc, !PT ;  /* 0x00080000070d7812 */ /* 0x000fe200078efcff */
[----:B------:R-:W-:Y:S01]  /*2860*/  IMAD.MOV.U32 R12, RZ, RZ, R6 ;  /* 0x000000ffff0c7224 */ /* 0x000fe200078e0006 */
[----:B------:R-:W-:Y:S06]  /*2870*/  BRA `(.L_x_27) ;  /* 0x0000000000087947 */ /* 0x000fec0003800000 */
.L_x_28:
[----:B------:R-:W-:Y:S01]  /*2880*/  LOP3.LUT R13, R5, 0x80000, RZ, 0xfc, !PT ;  /* 0x00080000050d7812 */ /* 0x000fe200078efcff */
[----:B------:R-:W-:-:S07]  /*2890*/  IMAD.MOV.U32 R12, RZ, RZ, R4 ;  /* 0x000000ffff0c7224 */ /* 0x000fce00078e0004 */
.L_x_27:
[----:B------:R-:W-:Y:S05]  /*28a0*/  BSYNC.RECONVERGENT B1 ;  /* 0x0000000000017941 */ /* 0x000fea0003800200 */
.L_x_25:
[----:B------:R-:W-:Y:S02]  /*28b0*/  IMAD.MOV.U32 R11, RZ, RZ, 0x0 ;  /* 0x00000000ff0b7424 */ /* 0x000fe400078e00ff */
[----:B------:R-:W-:Y:S02]  /*28c0*/  IMAD.MOV.U32 R2, RZ, RZ, R12 ;  /* 0x000000ffff027224 */ /* 0x000fe400078e000c */
[----:B------:R-:W-:Y:S01]  /*28d0*/  IMAD.MOV.U32 R3, RZ, RZ, R13 ;  /* 0x000000ffff037224 */ /* 0x000fe200078e000d */
[----:B------:R-:W-:Y:S06]  /*28e0*/  RET.REL.NODEC R10 `(_Z9monteCudaPdiP17curandStateXORWOW) ;  /* 0xffffffd40ac47950 */ /* 0x000fec0003c3ffff */
        .weak           $__internal_1_$__cuda_sm20_dsqrt_rn_f64_mediumpath_v1
        .type           $__internal_1_$__cuda_sm20_dsqrt_rn_f64_mediumpath_v1,@function
        .size           $__internal_1_$__cuda_sm20_dsqrt_rn_f64_mediumpath_v1,(.L_x_36 - $__internal_1_$__cuda_sm20_dsqrt_rn_f64_mediumpath_v1)
$__internal_1_$__cuda_sm20_dsqrt_rn_f64_mediumpath_v1:
[----:B------:R-:W-:Y:S01]  /*28f0*/  ISETP.GE.U32.AND P1, PT, R16, -0x3400000, PT ;  /* 0xfcc000001000780c */ /* 0x000fe20003f26070 */
[----:B------:R-:W-:Y:S01]  /*2900*/  BSSY.RECONVERGENT B1, `(.L_x_30) ;  /* 0x0000024000017945 */ /* 0x000fe20003800200 */
[----:B------:R-:W-:-:S11]  /*2910*/  IMAD.MOV.U32 R16, RZ, RZ, R26 ;  /* 0x000000ffff107224 */ /* 0x000fd600078e001a */
[----:B------:R-:W-:Y:S05]  /*2920*/  @!P1 BRA `(.L_x_31) ;  /* 0x0000000000209947 */ /* 0x000fea0003800000 */
[----:B------:R-:W-:-:S10]  /*2930*/  DFMA.RM R6, R18, R4, R6 ;  /* 0x000000041206722b */ /* 0x000fd40000004006 */
[----:B------:R-:W-:-:S05]  /*2940*/  IADD3 R4, P1, PT, R6, 0x1, RZ ;  /* 0x0000000106047810 */ /* 0x000fca0007f3e0ff */
[----:B------:R-:W-:-:S06]  /*2950*/  IMAD.X R5, RZ, RZ, R7, P1 ;  /* 0x000000ffff057224 */ /* 0x000fcc00008e0607 */
[----:B------:R-:W-:-:S08]  /*2960*/  DFMA.RP R16, -R6, R4, R16 ;  /* 0x000000040610722b */ /* 0x000fd00000008110 */
[----:B------:R-:W-:-:S06]  /*2970*/  DSETP.GT.AND P1, PT, R16, RZ, PT ;  /* 0x000000ff1000722a */ /* 0x000fcc0003f24000 */
[----:B------:R-:W-:Y:S02]  /*2980*/  FSEL R4, R4, R6, P1 ;  /* 0x0000000604047208 */ /* 0x000fe40000800000 */
[----:B------:R-:W-:Y:S01]  /*2990*/  FSEL R5, R5, R7, P1 ;  /* 0x0000000705057208 */ /* 0x000fe20000800000 */
[----:B------:R-:W-:Y:S06]  /*29a0*/  BRA `(.L_x_32) ;  /* 0x0000000000647947 */ /* 0x000fec0003800000 */
.L_x_31:
[----:B------:R-:W-:-:S14]  /*29b0*/  DSETP.NE.AND P1, PT, R16, RZ, PT ;  /* 0x000000ff1000722a */ /* 0x000fdc0003f25000 */
[----:B------:R-:W-:Y:S05]  /*29c0*/  @!P1 BRA `(.L_x_33) ;  /* 0x0000000000589947 */ /* 0x000fea0003800000 */
[----:B------:R-:W-:-:S13]  /*29d0*/  ISETP.GE.AND P1, PT, R17, RZ, PT ;  /* 0x000000ff1100720c */ /* 0x000fda0003f26270 */
[----:B------:R-:W-:Y:S02]  /*29e0*/  @!P1 IMAD.MOV.U32 R4, RZ, RZ, 0x0 ;  /* 0x00000000ff049424 */ /* 0x000fe400078e00ff */
[----:B------:R-:W-:Y:S01]  /*29f0*/  @!P1 IMAD.MOV.U32 R5, RZ, RZ, -0x80000 ;  /* 0xfff80000ff059424 */ /* 0x000fe200078e00ff */
[----:B------:R-:W-:Y:S06]  /*2a00*/  @!P1 BRA `(.L_x_32) ;  /* 0x00000000004c9947 */ /* 0x000fec0003800000 */
[----:B------:R-:W-:-:S13]  /*2a10*/  ISETP.GT.AND P1, PT, R17, 0x7fefffff, PT ;  /* 0x7fefffff1100780c */ /* 0x000fda0003f24270 */
[----:B------:R-:W-:Y:S05]  /*2a20*/  @P1 BRA `(.L_x_33) ;  /* 0x0000000000401947 */ /* 0x000fea0003800000 */
[----:B------:R-:W-:Y:S01]  /*2a30*/  DMUL R18, R16, 8.11296384146066816958e+31 ;  /* 0x4690000010127828 */ /* 0x000fe20000000000 */
[----:B------:R-:W-:Y:S02]  /*2a40*/  IMAD.MOV.U32 R4, RZ, RZ, 0x0 ;  /* 0x00000000ff047424 */ /* 0x000fe400078e00ff */
[----:B------:R-:W-:Y:S02]  /*2a50*/  IMAD.MOV.U32 R16, RZ, RZ, RZ ;  /* 0x000000ffff107224 */ /* 0x000fe400078e00ff */
[----:B------:R-:W-:Y:S01]  /*2a60*/  IMAD.MOV.U32 R5, RZ, RZ, 0x3fd80000 ;  /* 0x3fd80000ff057424 */ /* 0x000fe200078e00ff */
[----:B------:R-:W0:Y:S03]  /*2a70*/  MUFU.RSQ64H R17, R19 ;  /* 0x0000001300117308 */ /* 0x000e260000001c00 */
[----:B0-----:R-:W-:-:S08]  /*2a80*/  DMUL R6, R16, R16 ;  /* 0x0000001010067228 */ /* 0x001fd00000000000 */
[----:B------:R-:W-:-:S08]  /*2a90*/  DFMA R6, R18, -R6, 1 ;  /* 0x3ff000001206742b */ /* 0x000fd00000000806 */
[----:B------:R-:W-:Y:S02]  /*2aa0*/  DFMA R4, R6, R4, 0.5 ;  /* 0x3fe000000604742b */ /* 0x000fe40000000004 */
[----:B------:R-:W-:-:S08]  /*2ab0*/  DMUL R6, R16, R6 ;  /* 0x0000000610067228 */ /* 0x000fd00000000000 */
[----:B------:R-:W-:-:S08]  /*2ac0*/  DFMA R6, R4, R6, R16 ;  /* 0x000000060406722b */ /* 0x000fd00000000010 */
[----:B------:R-:W-:Y:S02]  /*2ad0*/  DMUL R4, R18, R6 ;  /* 0x0000000612047228 */ /* 0x000fe40000000000 */
[----:B------:R-:W-:-:S06]  /*2ae0*/  VIADD R7, R7, 0xfff00000 ;  /* 0xfff0000007077836 */ /* 0x000fcc0000000000 */
[----:B------:R-:W-:-:S08]  /*2af0*/  DFMA R16, R4, -R4, R18 ;  /* 0x800000040410722b */ /* 0x000fd00000000012 */
[----:B------:R-:W-:-:S10]  /*2b00*/  DFMA R4, R6, R16, R4 ;  /* 0x000000100604722b */ /* 0x000fd40000000004 */
[----:B------:R-:W-:Y:S01]  /*2b10*/  VIADD R5, R5, 0xfcb00000 ;  /* 0xfcb0000005057836 */ /* 0x000fe20000000000 */
[----:B------:R-:W-:Y:S06]  /*2b20*/  BRA `(.L_x_32) ;  /* 0x0000000000047947 */ /* 0x000fec0003800000 */
.L_x_33:
[----:B------:R-:W-:-:S11]  /*2b30*/  DADD R4, R16, R16 ;  /* 0x0000000010047229 */ /* 0x000fd60000000010 */
.L_x_32:
[----:B------:R-:W-:Y:S05]  /*2b40*/  BSYNC.RECONVERGENT B1 ;  /* 0x0000000000017941 */ /* 0x000fea0003800200 */
.L_x_30:
[----:B------:R-:W-:Y:S02]  /*2b50*/  IMAD.MOV.U32 R18, RZ, RZ, R4 ;  /* 0x000000ffff127224 */ /* 0x000fe400078e0004 */
[----:B------:R-:W-:Y:S02]  /*2b60*/  IMAD.MOV.U32 R19, RZ, RZ, R5 ;  /* 0x000000ffff137224 */ /* 0x000fe400078e0005 */
[----:B------:R-:W-:Y:S02]  /*2b70*/  IMAD.MOV.U32 R4, RZ, RZ, R24 ;  /* 0x000000ffff047224 */ /* 0x000fe400078e0018 */
[----:B------:R-:W-:-:S04]  /*2b80*/  IMAD.MOV.U32 R5, RZ, RZ, 0x0 ;  /* 0x00000000ff057424 */ /* 0x000fc800078e00ff */
[----:B------:R-:W-:Y:S05]  /*2b90*/  RET.REL.NODEC R4 `(_Z9monteCudaPdiP17curandStateXORWOW) ;  /* 0xffffffd404187950 */ /* 0x000fea0003c3ffff */
.L_x_34:
[----:B------:R-:W-:-:S00]  /*2ba0*/  BRA `(.L_x_34) ;  /* 0xfffffffc00fc7947 */ /* 0x000fc0000383ffff */
[----:B------:R-:W-:-:S00]  /*2bb0*/  NOP ;  /* 0x0000000000007918 */ /* 0x000fc00000000000 */
        /* <DEDUP_REMOVED lines=12> */
.L_x_36:


//--------------------- .nv.global.init           --------------------------
	.section	.nv.global.init,"aw",@progbits
	.align	4
.nv.global.init:
	.type		mrg32k3aM1SubSeq,@object
	.size		mrg32k3aM1SubSeq,(mrg32k3aM2SubSeq - mrg32k3aM1SubSeq)
mrg32k3aM1SubSeq:
        /*0000*/ 	.byte	0x0b, 0xcc, 0xee, 0x04, 0x73, 0x29, 0x8b, 0x6f, 0xf6, 0x53, 0x03, 0xf6, 0x23, 0xf6, 0xea, 0xda
        /* <DEDUP_REMOVED lines=125> */
	.type		mrg32k3aM2SubSeq,@object
	.size		mrg32k3aM2SubSeq,(mrg32k3aM1 - mrg32k3aM2SubSeq)
mrg32k3aM2SubSeq:
        /* <DEDUP_REMOVED lines=126> */
	.type		mrg32k3aM1,@object
	.size		mrg32k3aM1,(mrg32k3aM1Seq - mrg32k3aM1)
mrg32k3aM1:
        /* <DEDUP_REMOVED lines=144> */
	.type		mrg32k3aM1Seq,@object
	.size		mrg32k3aM1Seq,(mrg32k3aM2 - mrg32k3aM1Seq)
mrg32k3aM1Seq:
        /* <DEDUP_REMOVED lines=144> */
	.type		mrg32k3aM2,@object
	.size		mrg32k3aM2,(mrg32k3aM2Seq - mrg32k3aM2)
mrg32k3aM2:
        /* <DEDUP_REMOVED lines=144> */
	.type		mrg32k3aM2Seq,@object
	.size		mrg32k3aM2Seq,(precalc_xorwow_matrix - mrg32k3aM2Seq)
mrg32k3aM2Seq:
        /* <DEDUP_REMOVED lines=144> */
	.type		precalc_xorwow_matrix,@object
	.size		precalc_xorwow_matrix,(precalc_xorwow_offset_matrix - precalc_xorwow_matrix)
precalc_xorwow_matrix:
        /* <DEDUP_REMOVED lines=6400> */
	.type		precalc_xorwow_offset_matrix,@object
	.size		precalc_xorwow_offset_matrix,(.L_1 - precalc_xorwow_offset_matrix)
precalc_xorwow_offset_matrix:
        /* <DEDUP_REMOVED lines=6400> */
.L_1:


//--------------------- .nv.shared.reserved.0     --------------------------
	.section	.nv.shared.reserved.0,"aw",@nobits
	.weak		__nv_reservedSMEM_offset_0_alias
	.size		__nv_reservedSMEM_offset_0_alias, 0, 64
	.other		__nv_reservedSMEM_offset_0_alias,@"STO_CUDA_RESERVED_SHARED STV_DEFAULT"
__nv_reservedSMEM_offset_0_alias:
	.zero		0
	.zero		64


//--------------------- .nv.constant0._Z9monteCudaPdiP17curandStateXORWOW --------------------------
	.section	.nv.constant0._Z9monteCudaPdiP17curandStateXORWOW,"a",@progbits
	.sectionflags	@""
	.align	4
.nv.constant0._Z9monteCudaPdiP17curandStateXORWOW:
	.zero		920


//--------------------- SYMBOLS --------------------------

	.type		.nv.reservedSmem.offset0,@object
	.size		.nv.reservedSmem.offset0,0x4
